// auto-generated by cutlass_sweep.conv — config: {"arch": "sm_100", "cluster_m": 2, "cluster_n": 1, "conv_kind": "fprop", "dtype": "e4m3", "ndim": 2, "tile_k": 64, "tile_m": 128, "tile_n": 64}
#include "cutlass/cutlass.h"
#include "cute/tensor.hpp"
#include "cutlass/kernel_hardware_info.hpp"
#include "cutlass/conv/convolution.h"
#include "cutlass/conv/dispatch_policy.hpp"
#include "cutlass/conv/collective/collective_builder.hpp"
#include "cutlass/conv/kernel/conv_universal.hpp"
#include "cutlass/conv/device/conv_universal_adapter.hpp"
#include "cutlass/epilogue/collective/collective_builder.hpp"

using namespace cute;
using Elem = cutlass::float_e4m3_t;
using Acc  = float;
using LayoutAB = cutlass::layout::TensorNHWC;
using LayoutC  = cutlass::layout::TensorNHWC;
constexpr auto ConvOp = cutlass::conv::Operator::kFprop;
using TileShape    = Shape<_128, _64, Shape<_64>>;
using ClusterShape = Shape<_2, _1, _1>;

using CollectiveEpilogue = typename cutlass::epilogue::collective::CollectiveBuilder<
    cutlass::arch::Sm100, cutlass::arch::OpClassTensorOp,
    TileShape, ClusterShape,
    cutlass::epilogue::collective::EpilogueTileAuto,
    Acc, Acc,
    Elem, LayoutC, 128 / cutlass::sizeof_bits<Elem>::value,
    Elem, LayoutC, 128 / cutlass::sizeof_bits<Elem>::value,
    cutlass::epilogue::collective::EpilogueScheduleAuto
  >::CollectiveOp;

using CollectiveMainloop = typename cutlass::conv::collective::CollectiveBuilder<
    cutlass::arch::Sm100, cutlass::arch::OpClassTensorOp, ConvOp,
    Elem, LayoutAB, 128 / cutlass::sizeof_bits<Elem>::value,
    Elem, LayoutAB, 128 / cutlass::sizeof_bits<Elem>::value,
    Acc,
    TileShape, ClusterShape,
    cutlass::conv::collective::StageCountAutoCarveout<
        static_cast<int>(sizeof(typename CollectiveEpilogue::SharedStorage))>,
    cutlass::conv::collective::KernelScheduleAuto
  >::CollectiveOp;

using ProblemShape = cutlass::conv::ConvProblemShape<
    ConvOp, CollectiveMainloop::DispatchPolicy::NumSpatialDimensions>;
using ConvKernel = cutlass::conv::kernel::ConvUniversal<
    ProblemShape, CollectiveMainloop, CollectiveEpilogue>;
using Conv = cutlass::conv::device::ConvUniversalAdapter<ConvKernel>;

auto* _anchor = &cutlass::device_kernel<ConvKernel>;


// ===== COMPILED SASS (sm_100a) =====

	.target	sm_100a

	.elftype	@"ET_EXEC"


//--------------------- .note.nv.tkinfo           --------------------------
	.section	.note.nv.tkinfo,"",@"SHT_NOTE"
	.sectionflags	@"SHF_NOTE_NV_TKINFO"
	.tkinfo
        /*0018*/ 	.word	0x00000002
        /*0030*/ 	.string	""
        /*0030*/ 	.string	"ptxas"
        /*0030*/ 	.string	"Cuda compilation tools, release 13.0, V13.0.88"
        /*0030*/ 	.string	"Build cuda_13.0.r13.0/compiler.36424714_0"
        /*0030*/ 	.string	"-arch sm_100a -m 64 "



//--------------------- .note.nv.cuinfo           --------------------------
	.section	.note.nv.cuinfo,"",@"SHT_NOTE"
	.sectionflags	@"SHF_NOTE_NV_CUINFO"
        /*0018*/ 	.short	0x0002
        /*001a*/ 	.short	0x0064
        /*001c*/ 	.short	0x0082
	.zero		2


//--------------------- .nv.info                  --------------------------
	.section	.nv.info,"",@"SHT_CUDA_INFO"
	.align	4


	//----- nvinfo : EIATTR_REGCOUNT
	.align		4
        /*0000*/ 	.byte	0x04, 0x2f
        /*0002*/ 	.short	(.L_19 - .L_18)
	.align		4
.L_18:
        /*0004*/ 	.word	index@(_ZN7cutlass13device_kernelINS_4conv6kernel13ConvUniversalINS1_16ConvProblemShapeILNS1_8OperatorE0ELi2EEENS1_10collective14CollectiveConvINS1_47MainloopSm100TmaUmmaWarpSpecializedImplicitGemmILS5_0ELi36ELi2ELi1ELi2EN4cute5tupleIJNSA_1CILi2EEENSC_ILi1EEESE_EEEEENSB_IJNSC_ILi128EEENSC_ILi64EEENSB_IJSI_EEEEEENS_12float_e4m3_tESL_NSA_8TiledMMAINSA_8MMA_AtomIJNSA_10MMA_TraitsINSA_25SM100_MMA_F8F6F4_2x1SM_SSEJSL_SL_fSH_SI_NSA_17integral_constantINSA_4UMMA5MajorELSS_0EEEST_NSQ_INSR_7ScaleInELSU_0EEESV_EEEEEENSA_6LayoutINSB_IJSE_SE_SE_EEENSB_IJNSC_ILi0EEES10_S10_EEEEENSB_IJNSA_10UnderscoreES13_S13_EEEEENS7_6detail27Sm100ImplicitGemmTileTraitsINSA_25SM100_TMA_2SM_LOAD_IM2COLENSA_14ComposedLayoutINSA_7SwizzleILi2ELi4ELi3EEENSA_18smem_ptr_flag_bitsILi8EEENSY_INSB_IJNSC_ILi8EEESI_EEENSB_IJSI_SE_EEEEEEEvEENS17_INSA_18SM100_TMA_2SM_LOADES1I_vEEEENS_8epilogue10collective18CollectiveEpilogueINS1N_23Sm100TmaWarpSpecializedILi1ELi1ELi32ELb0ELb0EEEJNSB_IJSI_SI_SJ_EEENSB_IJNSY_ISI_SE_EES1T_EEESL_NSB_IJNSB_IJlllEEESE_S10_EEESL_S1W_NS1N_6fusion15FusionCallbacksIS1R_NS1X_17LinearCombinationISL_fSL_fLNS_15FloatRoundStyleE2EEES1S_S1U_JEEENSA_5SM1004TMEM4LOAD26SM100_TMEM_LOAD_32dp32b32xENSA_20SM90_TMA_LOAD_IM2COLES1I_NSA_39AutoVectorizingCopyWithAssumedAlignmentILi128EEENSA_21SM90_TMA_STORE_IM2COLES1I_S29_S29_EEEvvEEEEvNT_6ParamsE)
        /*0008*/ 	.word	0x0000005d


	//----- nvinfo : EIATTR_FRAME_SIZE
	.align		4
.L_19:
        /*000c*/ 	.byte	0x04, 0x11
        /*000e*/ 	.short	(.L_21 - .L_20)
	.align		4
.L_20:
        /*0010*/ 	.word	index@($__internal_2_$__cuda_sm10x_tcgen05_guardrail_trap_unallocated_columns_being_dealloced)
        /*0014*/ 	.word	0x00000008


	//----- nvinfo : EIATTR_FRAME_SIZE
	.align		4
.L_21:
        /*0018*/ 	.byte	0x04, 0x11
        /*001a*/ 	.short	(.L_23 - .L_22)
	.align		4
.L_22:
        /*001c*/ 	.word	index@($__internal_1_$__cuda_sm10x_tcgen05_guardrail_trap_phase_invalid_during_alloc)
        /*0020*/ 	.word	0x00000008


	//----- nvinfo : EIATTR_FRAME_SIZE
	.align		4
.L_23:
        /*0024*/ 	.byte	0x04, 0x11
        /*0026*/ 	.short	(.L_25 - .L_24)
	.align		4
.L_24:
        /*0028*/ 	.word	index@($__internal_0_$__cuda_sm10x_tcgen05_guardrail_trap_col_being_dealloced_not_returned_by_alloc)
        /*002c*/ 	.word	0x00000008


	//----- nvinfo : EIATTR_FRAME_SIZE
	.align		4
.L_25:
        /*0030*/ 	.byte	0x04, 0x11
        /*0032*/ 	.short	(.L_27 - .L_26)
	.align		4
.L_26:
        /*0034*/ 	.word	index@(_ZN7cutlass13device_kernelINS_4conv6kernel13ConvUniversalINS1_16ConvProblemShapeILNS1_8OperatorE0ELi2EEENS1_10collective14CollectiveConvINS1_47MainloopSm100TmaUmmaWarpSpecializedImplicitGemmILS5_0ELi36ELi2ELi1ELi2EN4cute5tupleIJNSA_1CILi2EEENSC_ILi1EEESE_EEEEENSB_IJNSC_ILi128EEENSC_ILi64EEENSB_IJSI_EEEEEENS_12float_e4m3_tESL_NSA_8TiledMMAINSA_8MMA_AtomIJNSA_10MMA_TraitsINSA_25SM100_MMA_F8F6F4_2x1SM_SSEJSL_SL_fSH_SI_NSA_17integral_constantINSA_4UMMA5MajorELSS_0EEEST_NSQ_INSR_7ScaleInELSU_0EEESV_EEEEEENSA_6LayoutINSB_IJSE_SE_SE_EEENSB_IJNSC_ILi0EEES10_S10_EEEEENSB_IJNSA_10UnderscoreES13_S13_EEEEENS7_6detail27Sm100ImplicitGemmTileTraitsINSA_25SM100_TMA_2SM_LOAD_IM2COLENSA_14ComposedLayoutINSA_7SwizzleILi2ELi4ELi3EEENSA_18smem_ptr_flag_bitsILi8EEENSY_INSB_IJNSC_ILi8EEESI_EEENSB_IJSI_SE_EEEEEEEvEENS17_INSA_18SM100_TMA_2SM_LOADES1I_vEEEENS_8epilogue10collective18CollectiveEpilogueINS1N_23Sm100TmaWarpSpecializedILi1ELi1ELi32ELb0ELb0EEEJNSB_IJSI_SI_SJ_EEENSB_IJNSY_ISI_SE_EES1T_EEESL_NSB_IJNSB_IJlllEEESE_S10_EEESL_S1W_NS1N_6fusion15FusionCallbacksIS1R_NS1X_17LinearCombinationISL_fSL_fLNS_15FloatRoundStyleE2EEES1S_S1U_JEEENSA_5SM1004TMEM4LOAD26SM100_TMEM_LOAD_32dp32b32xENSA_20SM90_TMA_LOAD_IM2COLES1I_NSA_39AutoVectorizingCopyWithAssumedAlignmentILi128EEENSA_21SM90_TMA_STORE_IM2COLES1I_S29_S29_EEEvvEEEEvNT_6ParamsE)
        /*0038*/ 	.word	0x00000008


	//----- nvinfo : EIATTR_MIN_STACK_SIZE
	.align		4
.L_27:
        /*003c*/ 	.byte	0x04, 0x12
        /*003e*/ 	.short	(.L_29 - .L_28)
	.align		4
.L_28:
        /*0040*/ 	.word	index@(_ZN7cutlass13device_kernelINS_4conv6kernel13ConvUniversalINS1_16ConvProblemShapeILNS1_8OperatorE0ELi2EEENS1_10collective14CollectiveConvINS1_47MainloopSm100TmaUmmaWarpSpecializedImplicitGemmILS5_0ELi36ELi2ELi1ELi2EN4cute5tupleIJNSA_1CILi2EEENSC_ILi1EEESE_EEEEENSB_IJNSC_ILi128EEENSC_ILi64EEENSB_IJSI_EEEEEENS_12float_e4m3_tESL_NSA_8TiledMMAINSA_8MMA_AtomIJNSA_10MMA_TraitsINSA_25SM100_MMA_F8F6F4_2x1SM_SSEJSL_SL_fSH_SI_NSA_17integral_constantINSA_4UMMA5MajorELSS_0EEEST_NSQ_INSR_7ScaleInELSU_0EEESV_EEEEEENSA_6LayoutINSB_IJSE_SE_SE_EEENSB_IJNSC_ILi0EEES10_S10_EEEEENSB_IJNSA_10UnderscoreES13_S13_EEEEENS7_6detail27Sm100ImplicitGemmTileTraitsINSA_25SM100_TMA_2SM_LOAD_IM2COLENSA_14ComposedLayoutINSA_7SwizzleILi2ELi4ELi3EEENSA_18smem_ptr_flag_bitsILi8EEENSY_INSB_IJNSC_ILi8EEESI_EEENSB_IJSI_SE_EEEEEEEvEENS17_INSA_18SM100_TMA_2SM_LOADES1I_vEEEENS_8epilogue10collective18CollectiveEpilogueINS1N_23Sm100TmaWarpSpecializedILi1ELi1ELi32ELb0ELb0EEEJNSB_IJSI_SI_SJ_EEENSB_IJNSY_ISI_SE_EES1T_EEESL_NSB_IJNSB_IJlllEEESE_S10_EEESL_S1W_NS1N_6fusion15FusionCallbacksIS1R_NS1X_17LinearCombinationISL_fSL_fLNS_15FloatRoundStyleE2EEES1S_S1U_JEEENSA_5SM1004TMEM4LOAD26SM100_TMEM_LOAD_32dp32b32xENSA_20SM90_TMA_LOAD_IM2COLES1I_NSA_39AutoVectorizingCopyWithAssumedAlignmentILi128EEENSA_21SM90_TMA_STORE_IM2COLES1I_S29_S29_EEEvvEEEEvNT_6ParamsE)
        /*0044*/ 	.word	0x00000008
.L_29:


//--------------------- .nv.compat                --------------------------
	.section	.nv.compat,"",@"SHT_CUDA_COMPAT_INFO"
	.align	4
        /*0000*/ 	.byte	0x02, 0x09, 0x01, 0x00, 0x02, 0x02, 0x02, 0x00, 0x02, 0x05, 0x05, 0x00, 0x03, 0x07, 0x01, 0x01
        /*0010*/ 	.byte	0x02, 0x03, 0x01, 0x00, 0x02, 0x06, 0x01, 0x00, 0x04, 0x0b, 0x08, 0x00, 0x09, 0x00, 0x00, 0x00
        /*0020*/ 	.byte	0x00, 0x00, 0x00, 0x00


//--------------------- .nv.info._ZN7cutlass13device_kernelINS_4conv6kernel13ConvUniversalINS1_16ConvProblemShapeILNS1_8OperatorE0ELi2EEENS1_10collective14CollectiveConvINS1_47MainloopSm100TmaUmmaWarpSpecializedImplicitGemmILS5_0ELi36ELi2ELi1ELi2EN4cute5tupleIJNSA_1CILi2EEENSC_ILi1EEESE_EEEEENSB_IJNSC_ILi128EEENSC_ILi64EEENSB_IJSI_EEEEEENS_12float_e4m3_tESL_NSA_8TiledMMAINSA_8MMA_AtomIJNSA_10MMA_TraitsINSA_25SM100_MMA_F8F6F4_2x1SM_SSEJSL_SL_fSH_SI_NSA_17integral_constantINSA_4UMMA5MajorELSS_0EEEST_NSQ_INSR_7ScaleInELSU_0EEESV_EEEEEENSA_6LayoutINSB_IJSE_SE_SE_EEENSB_IJNSC_ILi0EEES10_S10_EEEEENSB_IJNSA_10UnderscoreES13_S13_EEEEENS7_6detail27Sm100ImplicitGemmTileTraitsINSA_25SM100_TMA_2SM_LOAD_IM2COLENSA_14ComposedLayoutINSA_7SwizzleILi2ELi4ELi3EEENSA_18smem_ptr_flag_bitsILi8EEENSY_INSB_IJNSC_ILi8EEESI_EEENSB_IJSI_SE_EEEEEEEvEENS17_INSA_18SM100_TMA_2SM_LOADES1I_vEEEENS_8epilogue10collective18CollectiveEpilogueINS1N_23Sm100TmaWarpSpecializedILi1ELi1ELi32ELb0ELb0EEEJNSB_IJSI_SI_SJ_EEENSB_IJNSY_ISI_SE_EES1T_EEESL_NSB_IJNSB_IJlllEEESE_S10_EEESL_S1W_NS1N_6fusion15FusionCallbacksIS1R_NS1X_17LinearCombinationISL_fSL_fLNS_15FloatRoundStyleE2EEES1S_S1U_JEEENSA_5SM1004TMEM4LOAD26SM100_TMEM_LOAD_32dp32b32xENSA_20SM90_TMA_LOAD_IM2COLES1I_NSA_39AutoVectorizingCopyWithAssumedAlignmentILi128EEENSA_21SM90_TMA_STORE_IM2COLES1I_S29_S29_EEEvvEEEEvNT_6ParamsE --------------------------
	.section	.nv.info._ZN7cutlass13device_kernelINS_4conv6kernel13ConvUniversalINS1_16ConvProblemShapeILNS1_8OperatorE0ELi2EEENS1_10collective14CollectiveConvINS1_47MainloopSm100TmaUmmaWarpSpecializedImplicitGemmILS5_0ELi36ELi2ELi1ELi2EN4cute5tupleIJNSA_1CILi2EEENSC_ILi1EEESE_EEEEENSB_IJNSC_ILi128EEENSC_ILi64EEENSB_IJSI_EEEEEENS_12float_e4m3_tESL_NSA_8TiledMMAINSA_8MMA_AtomIJNSA_10MMA_TraitsINSA_25SM100_MMA_F8F6F4_2x1SM_SSEJSL_SL_fSH_SI_NSA_17integral_constantINSA_4UMMA5MajorELSS_0EEEST_NSQ_INSR_7ScaleInELSU_0EEESV_EEEEEENSA_6LayoutINSB_IJSE_SE_SE_EEENSB_IJNSC_ILi0EEES10_S10_EEEEENSB_IJNSA_10UnderscoreES13_S13_EEEEENS7_6detail27Sm100ImplicitGemmTileTraitsINSA_25SM100_TMA_2SM_LOAD_IM2COLENSA_14ComposedLayoutINSA_7SwizzleILi2ELi4ELi3EEENSA_18smem_ptr_flag_bitsILi8EEENSY_INSB_IJNSC_ILi8EEESI_EEENSB_IJSI_SE_EEEEEEEvEENS17_INSA_18SM100_TMA_2SM_LOADES1I_vEEEENS_8epilogue10collective18CollectiveEpilogueINS1N_23Sm100TmaWarpSpecializedILi1ELi1ELi32ELb0ELb0EEEJNSB_IJSI_SI_SJ_EEENSB_IJNSY_ISI_SE_EES1T_EEESL_NSB_IJNSB_IJlllEEESE_S10_EEESL_S1W_NS1N_6fusion15FusionCallbacksIS1R_NS1X_17LinearCombinationISL_fSL_fLNS_15FloatRoundStyleE2EEES1S_S1U_JEEENSA_5SM1004TMEM4LOAD26SM100_TMEM_LOAD_32dp32b32xENSA_20SM90_TMA_LOAD_IM2COLES1I_NSA_39AutoVectorizingCopyWithAssumedAlignmentILi128EEENSA_21SM90_TMA_STORE_IM2COLES1I_S29_S29_EEEvvEEEEvNT_6ParamsE,"",@"SHT_CUDA_INFO"
	.sectionflags	@""
	.align	4


	//----- nvinfo : EIATTR_CUDA_API_VERSION
	.align		4
        /*0000*/ 	.byte	0x04, 0x37
        /*0002*/ 	.short	(.L_31 - .L_30)
.L_30:
        /*0004*/ 	.word	0x00000082


	//----- nvinfo : EIATTR_KPARAM_INFO
	.align		4
.L_31:
        /*0008*/ 	.byte	0x04, 0x17
        /*000a*/ 	.short	(.L_33 - .L_32)
.L_32:
        /*000c*/ 	.word	0x00000000
        /*0010*/ 	.short	0x0000
        /*0012*/ 	.short	0x0000
        /*0014*/ 	.byte	0x00, 0xf0, 0x01, 0x20


	//----- nvinfo : EIATTR_AT_ENTRY_FRAGMENTS
	.align		4
.L_33:
        /*0018*/ 	.byte	0x04, 0x4f
        /*001a*/ 	.short	(.L_35 - .L_34)


	//   ....[0]....
.L_34:
        /*001c*/ 	.word	0x00000007


	//----- nvinfo : EIATTR_RESERVED_SMEM_USED
	.align		4
.L_35:
        /*0020*/ 	.byte	0x01, 0x41
	.zero		2


	//----- nvinfo : EIATTR_SPARSE_MMA_MASK
	.align		4
        /*0024*/ 	.byte	0x03, 0x50
        /*0026*/ 	.short	0x0000


	//----- nvinfo : EIATTR_TCGEN05_2CTA_USED
	.align		4
        /*0028*/ 	.byte	0x01, 0x52
	.zero		2


	//----- nvinfo : EIATTR_MAXREG_COUNT
	.align		4
        /*002c*/ 	.byte	0x03, 0x1b
        /*002e*/ 	.short	0x00ff


	//----- nvinfo : EIATTR_NUM_BARRIERS
	.align		4
        /*0030*/ 	.byte	0x02, 0x4c
        /*0032*/ 	.byte	0x07
	.zero		1


	//----- nvinfo : EIATTR_EXTERNS
	.align		4
        /*0034*/ 	.byte	0x04, 0x0f
        /*0036*/ 	.short	(.L_37 - .L_36)


	//   ....[0]....
	.align		4
.L_36:
        /*0038*/ 	.word	index@(__assertfail)


	//----- nvinfo : EIATTR_MERCURY_ISA_VERSION
	.align		4
.L_37:
        /*003c*/ 	.byte	0x03, 0x5f
        /*003e*/ 	.short	0x0101


	//----- nvinfo : EIATTR_INT_WARP_WIDE_INSTR_OFFSETS
	.align		4
        /*0040*/ 	.byte	0x04, 0x31
        /*0042*/ 	.short	(.L_39 - .L_38)


	//   ....[0]....
.L_38:
        /*0044*/ 	.word	0x00001020


	//   ....[1]....
        /*0048*/ 	.word	0x000010d0


	//   ....[2]....
        /*004c*/ 	.word	0x00005850


	//   ....[3]....
        /*0050*/ 	.word	0x00005870


	//   ....[4]....
        /*0054*/ 	.word	0x000058a0


	//   ....[5]....
        /*0058*/ 	.word	0x00006410


	//   ....[6]....
        /*005c*/ 	.word	0x000065d0


	//----- nvinfo : EIATTR_COOP_GROUP_MASK_REGIDS
	.align		4
.L_39:
        /*0060*/ 	.byte	0x04, 0x29
        /*0062*/ 	.short	(.L_41 - .L_40)


	//   ....[0]....
.L_40:
        /*0064*/ 	.word	0xffffffff


	//   ....[1]....
        /*0068*/ 	.word	0xffffffff


	//   ....[2]....
        /*006c*/ 	.word	0xffffffff


	//   ....[3]....
        /*0070*/ 	.word	0xffffffff


	//   ....[4]....
        /*0074*/ 	.word	0xffffffff


	//   ....[5]....
        /*0078*/ 	.word	0xffffffff


	//   ....[6]....
        /*007c*/ 	.word	0xffffffff


	//   ....[7]....
        /*0080*/ 	.word	0xffffffff


	//   ....[8]....
        /*0084*/ 	.word	0xffffffff


	//   ....[9]....
        /*0088*/ 	.word	0xffffffff


	//   ....[10]....
        /*008c*/ 	.word	0xffffffff


	//   ....[11]....
        /*0090*/ 	.word	0xffffffff


	//   ....[12]....
        /*0094*/ 	.word	0xffffffff


	//----- nvinfo : EIATTR_COOP_GROUP_INSTR_OFFSETS
	.align		4
.L_41:
        /*0098*/ 	.byte	0x04, 0x28
        /*009a*/ 	.short	(.L_43 - .L_42)


	//   ....[0]....
.L_42:
        /*009c*/ 	.word	0x000000d0


	//   ....[1]....
        /*00a0*/ 	.word	0x00000540


	//   ....[2]....
        /*00a4*/ 	.word	0x00000b10


	//   ....[3]....
        /*00a8*/ 	.word	0x00000c50


	//   ....[4]....
        /*00ac*/ 	.word	0x00000d50


	//   ....[5]....
        /*00b0*/ 	.word	0x00000ea0


	//   ....[6]....
        /*00b4*/ 	.word	0x00001140


	//   ....[7]....
        /*00b8*/ 	.word	0x000027e0


	//   ....[8]....
        /*00bc*/ 	.word	0x00004820


	//   ....[9]....
        /*00c0*/ 	.word	0x00004cf0


	//   ....[10]....
        /*00c4*/ 	.word	0x00004d20


	//   ....[11]....
        /*00c8*/ 	.word	0x00005760


	//   ....[12]....
        /*00cc*/ 	.word	0x00005970


	//----- nvinfo : EIATTR_VRC_CTA_INIT_COUNT
	.align		4
.L_43:
        /*00d0*/ 	.byte	0x02, 0x4a
        /*00d2*/ 	.byte	0x80
	.zero		1


	//----- nvinfo : EIATTR_SYSCALL_OFFSETS
	.align		4
        /*00d4*/ 	.byte	0x04, 0x46
        /*00d6*/ 	.short	(.L_45 - .L_44)


	//   ....[0]....
.L_44:
        /*00d8*/ 	.word	0x00007180


	//   ....[1]....
        /*00dc*/ 	.word	0x000072c0


	//   ....[2]....
        /*00e0*/ 	.word	0x00007a10


	//----- nvinfo : EIATTR_MBARRIER_INSTR_OFFSETS
	.align		4
.L_45:
        /*00e4*/ 	.byte	0x04, 0x39
        /*00e6*/ 	.short	(.L_47 - .L_46)


	//   ....[0]....
.L_46:
        /*00e8*/ 	.word	0x00000670
        /*00ec*/ 	.word	0x000000ff
        /*00f0*/ 	.word	0x00000000
        /*00f4*/ 	.short	0x0100
        /*00f6*/ 	.byte	0x04
	.zero		1


	//   ....[1]....
        /*00f8*/ 	.word	0x00000680
        /*00fc*/ 	.word	0x000000ff
        /*0100*/ 	.word	0x00000120
        /*0104*/ 	.short	0x0100
        /*0106*/ 	.byte	0x04
	.zero		1


	//   ....[2]....
        /*0108*/ 	.word	0x00000690
        /*010c*/ 	.word	0x000000ff
        /*0110*/ 	.word	0x00000008
        /*0114*/ 	.short	0x0100
        /*0116*/ 	.byte	0x04
	.zero		1


	//   ....[3]....
        /*0118*/ 	.word	0x000006a0
        /*011c*/ 	.word	0x000000ff
        /*0120*/ 	.word	0x00000128
        /*0124*/ 	.short	0x0100
        /*0126*/ 	.byte	0x04
	.zero		1


	//   ....[4]....
        /*0128*/ 	.word	0x000006b0
        /*012c*/ 	.word	0x000000ff
        /*0130*/ 	.word	0x00000010
        /*0134*/ 	.short	0x0100
        /*0136*/ 	.byte	0x04
	.zero		1


	//   ....[5]....
        /*0138*/ 	.word	0x000006c0
        /*013c*/ 	.word	0x000000ff
        /*0140*/ 	.word	0x00000130
        /*0144*/ 	.short	0x0100
        /*0146*/ 	.byte	0x04
	.zero		1


	//   ....[6]....
        /*0148*/ 	.word	0x000006d0
        /*014c*/ 	.word	0x000000ff
        /*0150*/ 	.word	0x00000018
        /*0154*/ 	.short	0x0100
        /*0156*/ 	.byte	0x04
	.zero		1


	//   ....[7]....
        /*0158*/ 	.word	0x000006e0
        /*015c*/ 	.word	0x000000ff
        /*0160*/ 	.word	0x00000138
        /*0164*/ 	.short	0x0100
        /*0166*/ 	.byte	0x04
	.zero		1


	//   ....[8]....
        /*0168*/ 	.word	0x000006f0
        /*016c*/ 	.word	0x000000ff
        /*0170*/ 	.word	0x00000020
        /*0174*/ 	.short	0x0100
        /*0176*/ 	.byte	0x04
	.zero		1


	//   ....[9]....
        /*0178*/ 	.word	0x00000700
        /*017c*/ 	.word	0x000000ff
        /*0180*/ 	.word	0x00000140
        /*0184*/ 	.short	0x0100
        /*0186*/ 	.byte	0x04
	.zero		1


	//   ....[10]....
        /*0188*/ 	.word	0x00000710
        /*018c*/ 	.word	0x000000ff
        /*0190*/ 	.word	0x00000028
        /*0194*/ 	.short	0x0100
        /*0196*/ 	.byte	0x04
	.zero		1


	//   ....[11]....
        /*0198*/ 	.word	0x00000720
        /*019c*/ 	.word	0x000000ff
        /*01a0*/ 	.word	0x00000148
        /*01a4*/ 	.short	0x0100
        /*01a6*/ 	.byte	0x04
	.zero		1


	//   ....[12]....
        /*01a8*/ 	.word	0x00000730
        /*01ac*/ 	.word	0x000000ff
        /*01b0*/ 	.word	0x00000030
        /*01b4*/ 	.short	0x0100
        /*01b6*/ 	.byte	0x04
	.zero		1


	//   ....[13]....
        /*01b8*/ 	.word	0x00000740
        /*01bc*/ 	.word	0x000000ff
        /*01c0*/ 	.word	0x00000150
        /*01c4*/ 	.short	0x0100
        /*01c6*/ 	.byte	0x04
	.zero		1


	//   ....[14]....
        /*01c8*/ 	.word	0x00000750
        /*01cc*/ 	.word	0x000000ff
        /*01d0*/ 	.word	0x00000038
        /*01d4*/ 	.short	0x0100
        /*01d6*/ 	.byte	0x04
	.zero		1


	//   ....[15]....
        /*01d8*/ 	.word	0x00000760
        /*01dc*/ 	.word	0x000000ff
        /*01e0*/ 	.word	0x00000158
        /*01e4*/ 	.short	0x0100
        /*01e6*/ 	.byte	0x04
	.zero		1


	//   ....[16]....
        /*01e8*/ 	.word	0x00000770
        /*01ec*/ 	.word	0x000000ff
        /*01f0*/ 	.word	0x00000040
        /*01f4*/ 	.short	0x0100
        /*01f6*/ 	.byte	0x04
	.zero		1


	//   ....[17]....
        /*01f8*/ 	.word	0x00000780
        /*01fc*/ 	.word	0x000000ff
        /*0200*/ 	.word	0x00000160
        /*0204*/ 	.short	0x0100
        /*0206*/ 	.byte	0x04
	.zero		1


	//   ....[18]....
        /*0208*/ 	.word	0x00000790
        /*020c*/ 	.word	0x000000ff
        /*0210*/ 	.word	0x00000048
        /*0214*/ 	.short	0x0100
        /*0216*/ 	.byte	0x04
	.zero		1


	//   ....[19]....
        /*0218*/ 	.word	0x000007a0
        /*021c*/ 	.word	0x000000ff
        /*0220*/ 	.word	0x00000168
        /*0224*/ 	.short	0x0100
        /*0226*/ 	.byte	0x04
	.zero		1


	//   ....[20]....
        /*0228*/ 	.word	0x000007b0
        /*022c*/ 	.word	0x000000ff
        /*0230*/ 	.word	0x00000050
        /*0234*/ 	.short	0x0100
        /*0236*/ 	.byte	0x04
	.zero		1


	//   ....[21]....
        /*0238*/ 	.word	0x000007c0
        /*023c*/ 	.word	0x000000ff
        /*0240*/ 	.word	0x00000170
        /*0244*/ 	.short	0x0100
        /*0246*/ 	.byte	0x04
	.zero		1


	//   ....[22]....
        /*0248*/ 	.word	0x000007d0
        /*024c*/ 	.word	0x000000ff
        /*0250*/ 	.word	0x00000058
        /*0254*/ 	.short	0x0100
        /*0256*/ 	.byte	0x04
	.zero		1


	//   ....[23]....
        /*0258*/ 	.word	0x000007e0
        /*025c*/ 	.word	0x000000ff
        /*0260*/ 	.word	0x00000178
        /*0264*/ 	.short	0x0100
        /*0266*/ 	.byte	0x04
	.zero		1


	//   ....[24]....
        /*0268*/ 	.word	0x000007f0
        /*026c*/ 	.word	0x000000ff
        /*0270*/ 	.word	0x00000060
        /*0274*/ 	.short	0x0100
        /*0276*/ 	.byte	0x04
	.zero		1


	//   ....[25]....
        /*0278*/ 	.word	0x00000800
        /*027c*/ 	.word	0x000000ff
        /*0280*/ 	.word	0x00000180
        /*0284*/ 	.short	0x0100
        /*0286*/ 	.byte	0x04
	.zero		1


	//   ....[26]....
        /*0288*/ 	.word	0x00000810
        /*028c*/ 	.word	0x000000ff
        /*0290*/ 	.word	0x00000068
        /*0294*/ 	.short	0x0100
        /*0296*/ 	.byte	0x04
	.zero		1


	//   ....[27]....
        /*0298*/ 	.word	0x00000820
        /*029c*/ 	.word	0x000000ff
        /*02a0*/ 	.word	0x00000188
        /*02a4*/ 	.short	0x0100
        /*02a6*/ 	.byte	0x04
	.zero		1


	//   ....[28]....
        /*02a8*/ 	.word	0x00000830
        /*02ac*/ 	.word	0x000000ff
        /*02b0*/ 	.word	0x00000070
        /*02b4*/ 	.short	0x0100
        /*02b6*/ 	.byte	0x04
	.zero		1


	//   ....[29]....
        /*02b8*/ 	.word	0x00000840
        /*02bc*/ 	.word	0x000000ff
        /*02c0*/ 	.word	0x00000190
        /*02c4*/ 	.short	0x0100
        /*02c6*/ 	.byte	0x04
	.zero		1


	//   ....[30]....
        /*02c8*/ 	.word	0x00000850
        /*02cc*/ 	.word	0x000000ff
        /*02d0*/ 	.word	0x00000078
        /*02d4*/ 	.short	0x0100
        /*02d6*/ 	.byte	0x04
	.zero		1


	//   ....[31]....
        /*02d8*/ 	.word	0x00000860
        /*02dc*/ 	.word	0x000000ff
        /*02e0*/ 	.word	0x00000198
        /*02e4*/ 	.short	0x0100
        /*02e6*/ 	.byte	0x04
	.zero		1


	//   ....[32]....
        /*02e8*/ 	.word	0x00000870
        /*02ec*/ 	.word	0x000000ff
        /*02f0*/ 	.word	0x00000080
        /*02f4*/ 	.short	0x0100
        /*02f6*/ 	.byte	0x04
	.zero		1


	//   ....[33]....
        /*02f8*/ 	.word	0x00000880
        /*02fc*/ 	.word	0x000000ff
        /*0300*/ 	.word	0x000001a0
        /*0304*/ 	.short	0x0100
        /*0306*/ 	.byte	0x04
	.zero		1


	//   ....[34]....
        /*0308*/ 	.word	0x00000890
        /*030c*/ 	.word	0x000000ff
        /*0310*/ 	.word	0x00000088
        /*0314*/ 	.short	0x0100
        /*0316*/ 	.byte	0x04
	.zero		1


	//   ....[35]....
        /*0318*/ 	.word	0x000008a0
        /*031c*/ 	.word	0x000000ff
        /*0320*/ 	.word	0x000001a8
        /*0324*/ 	.short	0x0100
        /*0326*/ 	.byte	0x04
	.zero		1


	//   ....[36]....
        /*0328*/ 	.word	0x000008b0
        /*032c*/ 	.word	0x000000ff
        /*0330*/ 	.word	0x00000090
        /*0334*/ 	.short	0x0100
        /*0336*/ 	.byte	0x04
	.zero		1


	//   ....[37]....
        /*0338*/ 	.word	0x000008c0
        /*033c*/ 	.word	0x000000ff
        /*0340*/ 	.word	0x000001b0
        /*0344*/ 	.short	0x0100
        /*0346*/ 	.byte	0x04
	.zero		1


	//   ....[38]....
        /*0348*/ 	.word	0x000008d0
        /*034c*/ 	.word	0x000000ff
        /*0350*/ 	.word	0x00000098
        /*0354*/ 	.short	0x0100
        /*0356*/ 	.byte	0x04
	.zero		1


	//   ....[39]....
        /*0358*/ 	.word	0x000008e0
        /*035c*/ 	.word	0x000000ff
        /*0360*/ 	.word	0x000001b8
        /*0364*/ 	.short	0x0100
        /*0366*/ 	.byte	0x04
	.zero		1


	//   ....[40]....
        /*0368*/ 	.word	0x000008f0
        /*036c*/ 	.word	0x000000ff
        /*0370*/ 	.word	0x000000a0
        /*0374*/ 	.short	0x0100
        /*0376*/ 	.byte	0x04
	.zero		1


	//   ....[41]....
        /*0378*/ 	.word	0x00000900
        /*037c*/ 	.word	0x000000ff
        /*0380*/ 	.word	0x000001c0
        /*0384*/ 	.short	0x0100
        /*0386*/ 	.byte	0x04
	.zero		1


	//   ....[42]....
        /*0388*/ 	.word	0x00000910
        /*038c*/ 	.word	0x000000ff
        /*0390*/ 	.word	0x000000a8
        /*0394*/ 	.short	0x0100
        /*0396*/ 	.byte	0x04
	.zero		1


	//   ....[43]....
        /*0398*/ 	.word	0x00000920
        /*039c*/ 	.word	0x000000ff
        /*03a0*/ 	.word	0x000001c8
        /*03a4*/ 	.short	0x0100
        /*03a6*/ 	.byte	0x04
	.zero		1


	//   ....[44]....
        /*03a8*/ 	.word	0x00000930
        /*03ac*/ 	.word	0x000000ff
        /*03b0*/ 	.word	0x000000b0
        /*03b4*/ 	.short	0x0100
        /*03b6*/ 	.byte	0x04
	.zero		1


	//   ....[45]....
        /*03b8*/ 	.word	0x00000940
        /*03bc*/ 	.word	0x000000ff
        /*03c0*/ 	.word	0x000001d0
        /*03c4*/ 	.short	0x0100
        /*03c6*/ 	.byte	0x04
	.zero		1


	//   ....[46]....
        /*03c8*/ 	.word	0x00000950
        /*03cc*/ 	.word	0x000000ff
        /*03d0*/ 	.word	0x000000b8
        /*03d4*/ 	.short	0x0100
        /*03d6*/ 	.byte	0x04
	.zero		1


	//   ....[47]....
        /*03d8*/ 	.word	0x00000960
        /*03dc*/ 	.word	0x000000ff
        /*03e0*/ 	.word	0x000001d8
        /*03e4*/ 	.short	0x0100
        /*03e6*/ 	.byte	0x04
	.zero		1


	//   ....[48]....
        /*03e8*/ 	.word	0x00000970
        /*03ec*/ 	.word	0x000000ff
        /*03f0*/ 	.word	0x000000c0
        /*03f4*/ 	.short	0x0100
        /*03f6*/ 	.byte	0x04
	.zero		1


	//   ....[49]....
        /*03f8*/ 	.word	0x00000980
        /*03fc*/ 	.word	0x000000ff
        /*0400*/ 	.word	0x000001e0
        /*0404*/ 	.short	0x0100
        /*0406*/ 	.byte	0x04
	.zero		1


	//   ....[50]....
        /*0408*/ 	.word	0x00000990
        /*040c*/ 	.word	0x000000ff
        /*0410*/ 	.word	0x000000c8
        /*0414*/ 	.short	0x0100
        /*0416*/ 	.byte	0x04
	.zero		1


	//   ....[51]....
        /*0418*/ 	.word	0x000009a0
        /*041c*/ 	.word	0x000000ff
        /*0420*/ 	.word	0x000001e8
        /*0424*/ 	.short	0x0100
        /*0426*/ 	.byte	0x04
	.zero		1


	//   ....[52]....
        /*0428*/ 	.word	0x000009b0
        /*042c*/ 	.word	0x000000ff
        /*0430*/ 	.word	0x000000d0
        /*0434*/ 	.short	0x0100
        /*0436*/ 	.byte	0x04
	.zero		1


	//   ....[53]....
        /*0438*/ 	.word	0x000009c0
        /*043c*/ 	.word	0x000000ff
        /*0440*/ 	.word	0x000001f0
        /*0444*/ 	.short	0x0100
        /*0446*/ 	.byte	0x04
	.zero		1


	//   ....[54]....
        /*0448*/ 	.word	0x000009d0
        /*044c*/ 	.word	0x000000ff
        /*0450*/ 	.word	0x000000d8
        /*0454*/ 	.short	0x0100
        /*0456*/ 	.byte	0x04
	.zero		1


	//   ....[55]....
        /*0458*/ 	.word	0x000009e0
        /*045c*/ 	.word	0x000000ff
        /*0460*/ 	.word	0x000001f8
        /*0464*/ 	.short	0x0100
        /*0466*/ 	.byte	0x04
	.zero		1


	//   ....[56]....
        /*0468*/ 	.word	0x000009f0
        /*046c*/ 	.word	0x000000ff
        /*0470*/ 	.word	0x000000e0
        /*0474*/ 	.short	0x0100
        /*0476*/ 	.byte	0x04
	.zero		1


	//   ....[57]....
        /*0478*/ 	.word	0x00000a00
        /*047c*/ 	.word	0x000000ff
        /*0480*/ 	.word	0x00000200
        /*0484*/ 	.short	0x0100
        /*0486*/ 	.byte	0x04
	.zero		1


	//   ....[58]....
        /*0488*/ 	.word	0x00000a10
        /*048c*/ 	.word	0x000000ff
        /*0490*/ 	.word	0x000000e8
        /*0494*/ 	.short	0x0100
        /*0496*/ 	.byte	0x04
	.zero		1


	//   ....[59]....
        /*0498*/ 	.word	0x00000a20
        /*049c*/ 	.word	0x000000ff
        /*04a0*/ 	.word	0x00000208
        /*04a4*/ 	.short	0x0100
        /*04a6*/ 	.byte	0x04
	.zero		1


	//   ....[60]....
        /*04a8*/ 	.word	0x00000a30
        /*04ac*/ 	.word	0x000000ff
        /*04b0*/ 	.word	0x000000f0
        /*04b4*/ 	.short	0x0100
        /*04b6*/ 	.byte	0x04
	.zero		1


	//   ....[61]....
        /*04b8*/ 	.word	0x00000a40
        /*04bc*/ 	.word	0x000000ff
        /*04c0*/ 	.word	0x00000210
        /*04c4*/ 	.short	0x0100
        /*04c6*/ 	.byte	0x04
	.zero		1


	//   ....[62]....
        /*04c8*/ 	.word	0x00000a50
        /*04cc*/ 	.word	0x000000ff
        /*04d0*/ 	.word	0x000000f8
        /*04d4*/ 	.short	0x0100
        /*04d6*/ 	.byte	0x04
	.zero		1


	//   ....[63]....
        /*04d8*/ 	.word	0x00000a60
        /*04dc*/ 	.word	0x000000ff
        /*04e0*/ 	.word	0x00000218
        /*04e4*/ 	.short	0x0100
        /*04e6*/ 	.byte	0x04
	.zero		1


	//   ....[64]....
        /*04e8*/ 	.word	0x00000a70
        /*04ec*/ 	.word	0x000000ff
        /*04f0*/ 	.word	0x00000100
        /*04f4*/ 	.short	0x0100
        /*04f6*/ 	.byte	0x04
	.zero		1


	//   ....[65]....
        /*04f8*/ 	.word	0x00000a80
        /*04fc*/ 	.word	0x000000ff
        /*0500*/ 	.word	0x00000220
        /*0504*/ 	.short	0x0100
        /*0506*/ 	.byte	0x04
	.zero		1


	//   ....[66]....
        /*0508*/ 	.word	0x00000a90
        /*050c*/ 	.word	0x000000ff
        /*0510*/ 	.word	0x00000108
        /*0514*/ 	.short	0x0100
        /*0516*/ 	.byte	0x04
	.zero		1


	//   ....[67]....
        /*0518*/ 	.word	0x00000aa0
        /*051c*/ 	.word	0x000000ff
        /*0520*/ 	.word	0x00000228
        /*0524*/ 	.short	0x0100
        /*0526*/ 	.byte	0x04
	.zero		1


	//   ....[68]....
        /*0528*/ 	.word	0x00000ab0
        /*052c*/ 	.word	0x000000ff
        /*0530*/ 	.word	0x00000110
        /*0534*/ 	.short	0x0100
        /*0536*/ 	.byte	0x04
	.zero		1


	//   ....[69]....
        /*0538*/ 	.word	0x00000ac0
        /*053c*/ 	.word	0x000000ff
        /*0540*/ 	.word	0x00000230
        /*0544*/ 	.short	0x0100
        /*0546*/ 	.byte	0x04
	.zero		1


	//   ....[70]....
        /*0548*/ 	.word	0x00000ad0
        /*054c*/ 	.word	0x000000ff
        /*0550*/ 	.word	0x00000118
        /*0554*/ 	.short	0x0100
        /*0556*/ 	.byte	0x04
	.zero		1


	//   ....[71]....
        /*0558*/ 	.word	0x00000ae0
        /*055c*/ 	.word	0x000000ff
        /*0560*/ 	.word	0x00000238
        /*0564*/ 	.short	0x0100
        /*0566*/ 	.byte	0x04
	.zero		1


	//   ....[72]....
        /*0568*/ 	.word	0x00000c20
        /*056c*/ 	.word	0x000000ff
        /*0570*/ 	.word	0x00000240
        /*0574*/ 	.short	0x0100
        /*0576*/ 	.byte	0x04
	.zero		1


	//   ....[73]....
        /*0578*/ 	.word	0x00000c30
        /*057c*/ 	.word	0x000000ff
        /*0580*/ 	.word	0x00000248
        /*0584*/ 	.short	0x0100
        /*0586*/ 	.byte	0x04
	.zero		1


	//   ....[74]....
        /*0588*/ 	.word	0x00000d20
        /*058c*/ 	.word	0x000000ff
        /*0590*/ 	.word	0x00000250
        /*0594*/ 	.short	0x0100
        /*0596*/ 	.byte	0x04
	.zero		1


	//   ....[75]....
        /*0598*/ 	.word	0x00000d30
        /*059c*/ 	.word	0x000000ff
        /*05a0*/ 	.word	0x00000258
        /*05a4*/ 	.short	0x0100
        /*05a6*/ 	.byte	0x04
	.zero		1


	//   ....[76]....
        /*05a8*/ 	.word	0x00000e70
        /*05ac*/ 	.word	0x000000ff
        /*05b0*/ 	.word	0x00000260
        /*05b4*/ 	.short	0x0100
        /*05b6*/ 	.byte	0x06
	.zero		1


	//   ....[77]....
        /*05b8*/ 	.word	0x00000e80
        /*05bc*/ 	.word	0x000000ff
        /*05c0*/ 	.word	0x00000268
        /*05c4*/ 	.short	0x0100
        /*05c6*/ 	.byte	0x06
	.zero		1


	//   ....[78]....
        /*05c8*/ 	.word	0x00000fc0
        /*05cc*/ 	.word	0x000000ff
        /*05d0*/ 	.word	0x00000270
        /*05d4*/ 	.short	0x0100
        /*05d6*/ 	.byte	0x04
	.zero		1


	//   ....[79]....
        /*05d8*/ 	.word	0x00000fd0
        /*05dc*/ 	.word	0x000000ff
        /*05e0*/ 	.word	0x00000280
        /*05e4*/ 	.short	0x0100
        /*05e6*/ 	.byte	0x04
	.zero		1


	//   ....[80]....
        /*05e8*/ 	.word	0x00000fe0
        /*05ec*/ 	.word	0x000000ff
        /*05f0*/ 	.word	0x00000278
        /*05f4*/ 	.short	0x0100
        /*05f6*/ 	.byte	0x04
	.zero		1


	//   ....[81]....
        /*05f8*/ 	.word	0x00000ff0
        /*05fc*/ 	.word	0x000000ff
        /*0600*/ 	.word	0x00000288
        /*0604*/ 	.short	0x0100
        /*0606*/ 	.byte	0x04
	.zero		1


	//   ....[82]....
        /*0608*/ 	.word	0x000010f0
        /*060c*/ 	.word	0x000000ff
        /*0610*/ 	.word	0x00000290
        /*0614*/ 	.short	0x0100
        /*0616*/ 	.byte	0x06
	.zero		1


	//   ....[83]....
        /*0618*/ 	.word	0x00001c10
        /*061c*/ 	.word	0x000000ff
        /*0620*/ 	.word	0x00000120
        /*0624*/ 	.short	0x010a
        /*0626*/ 	.byte	0x04
	.zero		1


	//   ....[84]....
        /*0628*/ 	.word	0x00001e90
        /*062c*/ 	.word	0x000000ff
        /*0630*/ 	.word	0x00000120
        /*0634*/ 	.short	0x010a
        /*0636*/ 	.byte	0x09
	.zero		1


	//   ....[85]....
        /*0638*/ 	.word	0x00002040
        /*063c*/ 	.word	0x000000ff
        /*0640*/ 	.word	0x00000120
        /*0644*/ 	.short	0x010a
        /*0646*/ 	.byte	0x07
	.zero		1


	//   ....[86]....
        /*0648*/ 	.word	0x00002210
        /*064c*/ 	.word	0x000000ff
        /*0650*/ 	.word	0x00000258
        /*0654*/ 	.short	0x0101
        /*0656*/ 	.byte	0x19
	.zero		1


	//   ....[87]....
        /*0658*/ 	.word	0x00002240
        /*065c*/ 	.word	0x000000ff
        /*0660*/ 	.word	0x00000120
        /*0664*/ 	.short	0x010a
        /*0666*/ 	.byte	0x04
	.zero		1


	//   ....[88]....
        /*0668*/ 	.word	0x00002460
        /*066c*/ 	.word	0x000000ff
        /*0670*/ 	.word	0x00000120
        /*0674*/ 	.short	0x010a
        /*0676*/ 	.byte	0x09
	.zero		1


	//   ....[89]....
        /*0678*/ 	.word	0x00002610
        /*067c*/ 	.word	0x000000ff
        /*0680*/ 	.word	0x00000120
        /*0684*/ 	.short	0x010a
        /*0686*/ 	.byte	0x07
	.zero		1


	//   ....[90]....
        /*0688*/ 	.word	0x000027f0
        /*068c*/ 	.word	0x000000ff
        /*0690*/ 	.word	0x00000260
        /*0694*/ 	.short	0x010a
        /*0696*/ 	.byte	0x19
	.zero		1


	//   ....[91]....
        /*0698*/ 	.word	0x000028b0
        /*069c*/ 	.word	0x000000ff
        /*06a0*/ 	.word	0x00000000
        /*06a4*/ 	.short	0x0101
        /*06a6*/ 	.byte	0x04
	.zero		1


	//   ....[92]....
        /*06a8*/ 	.word	0x00002ea0
        /*06ac*/ 	.word	0x000000ff
        /*06b0*/ 	.word	0x00000000
        /*06b4*/ 	.short	0x010a
        /*06b6*/ 	.byte	0x04
	.zero		1


	//   ....[93]....
        /*06b8*/ 	.word	0x00002f40
        /*06bc*/ 	.word	0x000000ff
        /*06c0*/ 	.word	0x00000000
        /*06c4*/ 	.short	0x010a
        /*06c6*/ 	.byte	0x05
	.zero		1


	//   ....[94]....
        /*06c8*/ 	.word	0x00002fe0
        /*06cc*/ 	.word	0x000000ff
        /*06d0*/ 	.word	0x00000000
        /*06d4*/ 	.short	0x010a
        /*06d6*/ 	.byte	0x05
	.zero		1


	//   ....[95]....
        /*06d8*/ 	.word	0x00003080
        /*06dc*/ 	.word	0x000000ff
        /*06e0*/ 	.word	0x00000000
        /*06e4*/ 	.short	0x010a
        /*06e6*/ 	.byte	0x05
	.zero		1


	//   ....[96]....
        /*06e8*/ 	.word	0x00003120
        /*06ec*/ 	.word	0x000000ff
        /*06f0*/ 	.word	0x00000000
        /*06f4*/ 	.short	0x010a
        /*06f6*/ 	.byte	0x05
	.zero		1


	//   ....[97]....
        /*06f8*/ 	.word	0x000031c0
        /*06fc*/ 	.word	0x000000ff
        /*0700*/ 	.word	0x00000000
        /*0704*/ 	.short	0x010a
        /*0706*/ 	.byte	0x05
	.zero		1


	//   ....[98]....
        /*0708*/ 	.word	0x00003260
        /*070c*/ 	.word	0x000000ff
        /*0710*/ 	.word	0x00000000
        /*0714*/ 	.short	0x010a
        /*0716*/ 	.byte	0x05
	.zero		1


	//   ....[99]....
        /*0718*/ 	.word	0x00003300
        /*071c*/ 	.word	0x000000ff
        /*0720*/ 	.word	0x00000000
        /*0724*/ 	.short	0x010a
        /*0726*/ 	.byte	0x05
	.zero		1


	//   ....[100]....
        /*0728*/ 	.word	0x000033a0
        /*072c*/ 	.word	0x000000ff
        /*0730*/ 	.word	0x00000000
        /*0734*/ 	.short	0x010a
        /*0736*/ 	.byte	0x05
	.zero		1


	//   ....[101]....
        /*0738*/ 	.word	0x00003440
        /*073c*/ 	.word	0x000000ff
        /*0740*/ 	.word	0x00000000
        /*0744*/ 	.short	0x010a
        /*0746*/ 	.byte	0x05
	.zero		1


	//   ....[102]....
        /*0748*/ 	.word	0x000034e0
        /*074c*/ 	.word	0x000000ff
        /*0750*/ 	.word	0x00000000
        /*0754*/ 	.short	0x010a
        /*0756*/ 	.byte	0x05
	.zero		1


	//   ....[103]....
        /*0758*/ 	.word	0x00003580
        /*075c*/ 	.word	0x000000ff
        /*0760*/ 	.word	0x00000000
        /*0764*/ 	.short	0x010a
        /*0766*/ 	.byte	0x05
	.zero		1


	//   ....[104]....
        /*0768*/ 	.word	0x00003620
        /*076c*/ 	.word	0x000000ff
        /*0770*/ 	.word	0x00000000
        /*0774*/ 	.short	0x010a
        /*0776*/ 	.byte	0x05
	.zero		1


	//   ....[105]....
        /*0778*/ 	.word	0x000036c0
        /*077c*/ 	.word	0x000000ff
        /*0780*/ 	.word	0x00000000
        /*0784*/ 	.short	0x010a
        /*0786*/ 	.byte	0x05
	.zero		1


	//   ....[106]....
        /*0788*/ 	.word	0x00003760
        /*078c*/ 	.word	0x000000ff
        /*0790*/ 	.word	0x00000000
        /*0794*/ 	.short	0x010a
        /*0796*/ 	.byte	0x05
	.zero		1


	//   ....[107]....
        /*0798*/ 	.word	0x00003800
        /*079c*/ 	.word	0x000000ff
        /*07a0*/ 	.word	0x00000000
        /*07a4*/ 	.short	0x010a
        /*07a6*/ 	.byte	0x05
	.zero		1


	//   ....[108]....
        /*07a8*/ 	.word	0x000038a0
        /*07ac*/ 	.word	0x000000ff
        /*07b0*/ 	.word	0x00000000
        /*07b4*/ 	.short	0x010a
        /*07b6*/ 	.byte	0x05
	.zero		1


	//   ....[109]....
        /*07b8*/ 	.word	0x00003940
        /*07bc*/ 	.word	0x000000ff
        /*07c0*/ 	.word	0x00000000
        /*07c4*/ 	.short	0x010a
        /*07c6*/ 	.byte	0x05
	.zero		1


	//   ....[110]....
        /*07c8*/ 	.word	0x000039e0
        /*07cc*/ 	.word	0x000000ff
        /*07d0*/ 	.word	0x00000000
        /*07d4*/ 	.short	0x010a
        /*07d6*/ 	.byte	0x05
	.zero		1


	//   ....[111]....
        /*07d8*/ 	.word	0x00003a80
        /*07dc*/ 	.word	0x000000ff
        /*07e0*/ 	.word	0x00000000
        /*07e4*/ 	.short	0x010a
        /*07e6*/ 	.byte	0x05
	.zero		1


	//   ....[112]....
        /*07e8*/ 	.word	0x00003b20
        /*07ec*/ 	.word	0x000000ff
        /*07f0*/ 	.word	0x00000000
        /*07f4*/ 	.short	0x010a
        /*07f6*/ 	.byte	0x05
	.zero		1


	//   ....[113]....
        /*07f8*/ 	.word	0x00003bc0
        /*07fc*/ 	.word	0x000000ff
        /*0800*/ 	.word	0x00000000
        /*0804*/ 	.short	0x010a
        /*0806*/ 	.byte	0x05
	.zero		1


	//   ....[114]....
        /*0808*/ 	.word	0x00003c60
        /*080c*/ 	.word	0x000000ff
        /*0810*/ 	.word	0x00000000
        /*0814*/ 	.short	0x010a
        /*0816*/ 	.byte	0x05
	.zero		1


	//   ....[115]....
        /*0818*/ 	.word	0x00003d00
        /*081c*/ 	.word	0x000000ff
        /*0820*/ 	.word	0x00000000
        /*0824*/ 	.short	0x010a
        /*0826*/ 	.byte	0x05
	.zero		1


	//   ....[116]....
        /*0828*/ 	.word	0x00003da0
        /*082c*/ 	.word	0x000000ff
        /*0830*/ 	.word	0x00000000
        /*0834*/ 	.short	0x010a
        /*0836*/ 	.byte	0x05
	.zero		1


	//   ....[117]....
        /*0838*/ 	.word	0x00003e40
        /*083c*/ 	.word	0x000000ff
        /*0840*/ 	.word	0x00000000
        /*0844*/ 	.short	0x010a
        /*0846*/ 	.byte	0x05
	.zero		1


	//   ....[118]....
        /*0848*/ 	.word	0x00003ee0
        /*084c*/ 	.word	0x000000ff
        /*0850*/ 	.word	0x00000000
        /*0854*/ 	.short	0x010a
        /*0856*/ 	.byte	0x05
	.zero		1


	//   ....[119]....
        /*0858*/ 	.word	0x00003f80
        /*085c*/ 	.word	0x000000ff
        /*0860*/ 	.word	0x00000000
        /*0864*/ 	.short	0x010a
        /*0866*/ 	.byte	0x05
	.zero		1


	//   ....[120]....
        /*0868*/ 	.word	0x00004020
        /*086c*/ 	.word	0x000000ff
        /*0870*/ 	.word	0x00000000
        /*0874*/ 	.short	0x010a
        /*0876*/ 	.byte	0x05
	.zero		1


	//   ....[121]....
        /*0878*/ 	.word	0x000040c0
        /*087c*/ 	.word	0x000000ff
        /*0880*/ 	.word	0x00000000
        /*0884*/ 	.short	0x010a
        /*0886*/ 	.byte	0x05
	.zero		1


	//   ....[122]....
        /*0888*/ 	.word	0x00004160
        /*088c*/ 	.word	0x000000ff
        /*0890*/ 	.word	0x00000000
        /*0894*/ 	.short	0x010a
        /*0896*/ 	.byte	0x05
	.zero		1


	//   ....[123]....
        /*0898*/ 	.word	0x00004200
        /*089c*/ 	.word	0x000000ff
        /*08a0*/ 	.word	0x00000000
        /*08a4*/ 	.short	0x010a
        /*08a6*/ 	.byte	0x05
	.zero		1


	//   ....[124]....
        /*08a8*/ 	.word	0x000042a0
        /*08ac*/ 	.word	0x000000ff
        /*08b0*/ 	.word	0x00000000
        /*08b4*/ 	.short	0x010a
        /*08b6*/ 	.byte	0x05
	.zero		1


	//   ....[125]....
        /*08b8*/ 	.word	0x00004340
        /*08bc*/ 	.word	0x000000ff
        /*08c0*/ 	.word	0x00000000
        /*08c4*/ 	.short	0x010a
        /*08c6*/ 	.byte	0x05
	.zero		1


	//   ....[126]....
        /*08c8*/ 	.word	0x000043e0
        /*08cc*/ 	.word	0x000000ff
        /*08d0*/ 	.word	0x00000000
        /*08d4*/ 	.short	0x010a
        /*08d6*/ 	.byte	0x05
	.zero		1


	//   ....[127]....
        /*08d8*/ 	.word	0x00004490
        /*08dc*/ 	.word	0x00000000
        /*08e0*/ 	.word	0x00000000
        /*08e4*/ 	.short	0x010a
        /*08e6*/ 	.byte	0xff
	.zero		1


	//   ....[128]....
        /*08e8*/ 	.word	0x000045e0
        /*08ec*/ 	.word	0x000000ff
        /*08f0*/ 	.word	0x00000268
        /*08f4*/ 	.short	0x010a
        /*08f6*/ 	.byte	0x04
	.zero		1


	//   ....[129]....
        /*08f8*/ 	.word	0x00004680
        /*08fc*/ 	.word	0x000000ff
        /*0900*/ 	.word	0x00000260
        /*0904*/ 	.short	0x010a
        /*0906*/ 	.byte	0x04
	.zero		1


	//   ....[130]....
        /*0908*/ 	.word	0x00004720
        /*090c*/ 	.word	0x000000ff
        /*0910*/ 	.word	0x00000000
        /*0914*/ 	.short	0x0101
        /*0916*/ 	.byte	0x05
	.zero		1


	//   ....[131]....
        /*0918*/ 	.word	0x00004760
        /*091c*/ 	.word	0x000000ff
        /*0920*/ 	.word	0x00000268
        /*0924*/ 	.short	0x0106
        /*0926*/ 	.byte	0x04
	.zero		1


	//   ....[132]....
        /*0928*/ 	.word	0x000047a0
        /*092c*/ 	.word	0x00000000
        /*0930*/ 	.word	0x00000268
        /*0934*/ 	.short	0x010a
        /*0936*/ 	.byte	0xff
	.zero		1


	//   ....[133]....
        /*0938*/ 	.word	0x000049f0
        /*093c*/ 	.word	0x000000ff
        /*0940*/ 	.word	0x00000008
        /*0944*/ 	.short	0x010a
        /*0946*/ 	.byte	0x05
	.zero		1


	//   ....[134]....
        /*0948*/ 	.word	0x00004a10
        /*094c*/ 	.word	0x000000ff
        /*0950*/ 	.word	0x00000008
        /*0954*/ 	.short	0x010a
        /*0956*/ 	.byte	0x05
	.zero		1


	//   ....[135]....
        /*0958*/ 	.word	0x00004ba0
        /*095c*/ 	.word	0x000000ff
        /*0960*/ 	.word	0x00000008
        /*0964*/ 	.short	0x010a
        /*0966*/ 	.byte	0x05
	.zero		1


	//   ....[136]....
        /*0968*/ 	.word	0x00004bc0
        /*096c*/ 	.word	0x000000ff
        /*0970*/ 	.word	0x00000008
        /*0974*/ 	.short	0x010a
        /*0976*/ 	.byte	0x05
	.zero		1


	//   ....[137]....
        /*0978*/ 	.word	0x00004c80
        /*097c*/ 	.word	0x000000ff
        /*0980*/ 	.word	0x00000000
        /*0984*/ 	.short	0x0101
        /*0986*/ 	.byte	0x04
	.zero		1


	//   ....[138]....
        /*0988*/ 	.word	0x00004fd0
        /*098c*/ 	.word	0x000000ff
        /*0990*/ 	.word	0x00000260
        /*0994*/ 	.short	0x010a
        /*0996*/ 	.byte	0x11
	.zero		1


	//   ....[139]....
        /*0998*/ 	.word	0x00005070
        /*099c*/ 	.word	0x000000ff
        /*09a0*/ 	.word	0x00000000
        /*09a4*/ 	.short	0x0101
        /*09a6*/ 	.byte	0x1d
	.zero		1


	//   ....[140]....
        /*09a8*/ 	.word	0x000050b0
        /*09ac*/ 	.word	0x000000ff
        /*09b0*/ 	.word	0x00000280
        /*09b4*/ 	.short	0x010a
        /*09b6*/ 	.byte	0x16
	.zero		1


	//   ....[141]....
        /*09b8*/ 	.word	0x00005160
        /*09bc*/ 	.word	0x000000ff
        /*09c0*/ 	.word	0x00000000
        /*09c4*/ 	.short	0x010a
        /*09c6*/ 	.byte	0x04
	.zero		1


	//   ....[142]....
        /*09c8*/ 	.word	0x000051a0
        /*09cc*/ 	.word	0x000000ff
        /*09d0*/ 	.word	0x00000000
        /*09d4*/ 	.short	0x010a
        /*09d6*/ 	.byte	0x0a
	.zero		1


	//   ....[143]....
        /*09d8*/ 	.word	0x000052c0
        /*09dc*/ 	.word	0x000000ff
        /*09e0*/ 	.word	0x00000000
        /*09e4*/ 	.short	0x010a
        /*09e6*/ 	.byte	0x04
	.zero		1


	//   ....[144]....
        /*09e8*/ 	.word	0x00005560
        /*09ec*/ 	.word	0x000000ff
        /*09f0*/ 	.word	0x00000000
        /*09f4*/ 	.short	0x010a
        /*09f6*/ 	.byte	0x04
	.zero		1


	//   ....[145]....
        /*09f8*/ 	.word	0x00005600
        /*09fc*/ 	.word	0x00000000
        /*0a00*/ 	.word	0x00000000
        /*0a04*/ 	.short	0x010a
        /*0a06*/ 	.byte	0xff
	.zero		1


	//   ....[146]....
        /*0a08*/ 	.word	0x00005640
        /*0a0c*/ 	.word	0x00000000
        /*0a10*/ 	.word	0x00000000
        /*0a14*/ 	.short	0x010a
        /*0a16*/ 	.byte	0xff
	.zero		1


	//   ....[147]....
        /*0a18*/ 	.word	0x000056b0
        /*0a1c*/ 	.word	0x000000ff
        /*0a20*/ 	.word	0x00000000
        /*0a24*/ 	.short	0x0101
        /*0a26*/ 	.byte	0x04
	.zero		1


	//   ....[148]....
        /*0a28*/ 	.word	0x000056f0
        /*0a2c*/ 	.word	0x000000ff
        /*0a30*/ 	.word	0x00000290
        /*0a34*/ 	.short	0x010a
        /*0a36*/ 	.byte	0x11
	.zero		1


	//   ....[149]....
        /*0a38*/ 	.word	0x00005750
        /*0a3c*/ 	.word	0x000000ff
        /*0a40*/ 	.word	0x00000000
        /*0a44*/ 	.short	0x0101
        /*0a46*/ 	.byte	0x04
	.zero		1


	//   ....[150]....
        /*0a48*/ 	.word	0x00005c00
        /*0a4c*/ 	.word	0x000000ff
        /*0a50*/ 	.word	0x00000260
        /*0a54*/ 	.short	0x010a
        /*0a56*/ 	.byte	0x13
	.zero		1


	//   ....[151]....
        /*0a58*/ 	.word	0x00005ca0
        /*0a5c*/ 	.word	0x000000ff
        /*0a60*/ 	.word	0x00000000
        /*0a64*/ 	.short	0x0101
        /*0a66*/ 	.byte	0x20
	.zero		1


	//   ....[152]....
        /*0a68*/ 	.word	0x000061e0
        /*0a6c*/ 	.word	0x000000ff
        /*0a70*/ 	.word	0x00000258
        /*0a74*/ 	.short	0x010a
        /*0a76*/ 	.byte	0x13
	.zero		1


	//   ....[153]....
        /*0a78*/ 	.word	0x00006370
        /*0a7c*/ 	.word	0x000000ff
        /*0a80*/ 	.word	0x00000248
        /*0a84*/ 	.short	0x010a
        /*0a86*/ 	.byte	0x13
	.zero		1


	//   ....[154]....
        /*0a88*/ 	.word	0x00006660
        /*0a8c*/ 	.word	0x000000ff
        /*0a90*/ 	.word	0x00000240
        /*0a94*/ 	.short	0x010b
        /*0a96*/ 	.byte	0x13
	.zero		1


	//   ....[155]....
        /*0a98*/ 	.word	0x00006670
        /*0a9c*/ 	.word	0x000000ff
        /*0aa0*/ 	.word	0x00000000
        /*0aa4*/ 	.short	0x0101
        /*0aa6*/ 	.byte	0x21
	.zero		1


	//   ....[156]....
        /*0aa8*/ 	.word	0x000066b0
        /*0aac*/ 	.word	0x00000000
        /*0ab0*/ 	.word	0x00000248
        /*0ab4*/ 	.short	0x010a
        /*0ab6*/ 	.byte	0xff
	.zero		1


	//   ....[157]....
        /*0ab8*/ 	.word	0x00006a40
        /*0abc*/ 	.word	0x000000ff
        /*0ac0*/ 	.word	0x00000260
        /*0ac4*/ 	.short	0x010a
        /*0ac6*/ 	.byte	0x2c
	.zero		1


	//   ....[158]....
        /*0ac8*/ 	.word	0x00006b10
        /*0acc*/ 	.word	0x000000ff
        /*0ad0*/ 	.word	0x00000000
        /*0ad4*/ 	.short	0x0101
        /*0ad6*/ 	.byte	0x04
	.zero		1


	//   ....[159]....
        /*0ad8*/ 	.word	0x00007630
        /*0adc*/ 	.word	0x000000ff
        /*0ae0*/ 	.word	0x00000240
        /*0ae4*/ 	.short	0x010a
        /*0ae6*/ 	.byte	0x2c
	.zero		1


	//   ....[160]....
        /*0ae8*/ 	.word	0x00007650
        /*0aec*/ 	.word	0x0000005a
        /*0af0*/ 	.word	0x00000270
        /*0af4*/ 	.short	0x010a
        /*0af6*/ 	.byte	0xff
	.zero		1


	//   ....[161]....
        /*0af8*/ 	.word	0x000077a0
        /*0afc*/ 	.word	0x000000ff
        /*0b00*/ 	.word	0x00000240
        /*0b04*/ 	.short	0x010a
        /*0b06*/ 	.byte	0x2c
	.zero		1


	//   ....[162]....
        /*0b08*/ 	.word	0x00007890
        /*0b0c*/ 	.word	0x000000ff
        /*0b10*/ 	.word	0x00000000
        /*0b14*/ 	.short	0x0101
        /*0b16*/ 	.byte	0x04
	.zero		1


	//   ....[163]....
        /*0b18*/ 	.word	0x000078f0
        /*0b1c*/ 	.word	0x0000005a
        /*0b20*/ 	.word	0x00000270
        /*0b24*/ 	.short	0x010a
        /*0b26*/ 	.byte	0xff
	.zero		1


	//   ....[164]....
        /*0b28*/ 	.word	0x00007cd0
        /*0b2c*/ 	.word	0x0000005a
        /*0b30*/ 	.word	0x00000000
        /*0b34*/ 	.short	0x0101
        /*0b36*/ 	.byte	0xff
	.zero		1


	//   ....[165]....
        /*0b38*/ 	.word	0x00008600
        /*0b3c*/ 	.word	0x00000000
        /*0b40*/ 	.word	0x00000120
        /*0b44*/ 	.short	0x010a
        /*0b46*/ 	.byte	0xff
	.zero		1


	//   ....[166]....
        /*0b48*/ 	.word	0x00008660
        /*0b4c*/ 	.word	0x00000000
        /*0b50*/ 	.word	0x00000120
        /*0b54*/ 	.short	0x010a
        /*0b56*/ 	.byte	0xff
	.zero		1


	//   ....[167]....
        /*0b58*/ 	.word	0x000086c0
        /*0b5c*/ 	.word	0x00000000
        /*0b60*/ 	.word	0x00000260
        /*0b64*/ 	.short	0x010a
        /*0b66*/ 	.byte	0xff
	.zero		1


	//   ....[168]....
        /*0b68*/ 	.word	0x00008720
        /*0b6c*/ 	.word	0x00000000
        /*0b70*/ 	.word	0x00000000
        /*0b74*/ 	.short	0x010a
        /*0b76*/ 	.byte	0xff
	.zero		1


	//   ....[169]....
        /*0b78*/ 	.word	0x00008780
        /*0b7c*/ 	.word	0x00000000
        /*0b80*/ 	.word	0x00000000
        /*0b84*/ 	.short	0x010a
        /*0b86*/ 	.byte	0xff
	.zero		1


	//   ....[170]....
        /*0b88*/ 	.word	0x000087e0
        /*0b8c*/ 	.word	0x00000000
        /*0b90*/ 	.word	0x00000000
        /*0b94*/ 	.short	0x010a
        /*0b96*/ 	.byte	0xff
	.zero		1


	//   ....[171]....
        /*0b98*/ 	.word	0x00008840
        /*0b9c*/ 	.word	0x00000000
        /*0ba0*/ 	.word	0x00000000
        /*0ba4*/ 	.short	0x010a
        /*0ba6*/ 	.byte	0xff
	.zero		1


	//   ....[172]....
        /*0ba8*/ 	.word	0x000088a0
        /*0bac*/ 	.word	0x00000000
        /*0bb0*/ 	.word	0x00000000
        /*0bb4*/ 	.short	0x010a
        /*0bb6*/ 	.byte	0xff
	.zero		1


	//   ....[173]....
        /*0bb8*/ 	.word	0x00008900
        /*0bbc*/ 	.word	0x00000000
        /*0bc0*/ 	.word	0x00000000
        /*0bc4*/ 	.short	0x010a
        /*0bc6*/ 	.byte	0xff
	.zero		1


	//   ....[174]....
        /*0bc8*/ 	.word	0x00008960
        /*0bcc*/ 	.word	0x00000000
        /*0bd0*/ 	.word	0x00000000
        /*0bd4*/ 	.short	0x010a
        /*0bd6*/ 	.byte	0xff
	.zero		1


	//   ....[175]....
        /*0bd8*/ 	.word	0x000089c0
        /*0bdc*/ 	.word	0x00000000
        /*0be0*/ 	.word	0x00000000
        /*0be4*/ 	.short	0x010a
        /*0be6*/ 	.byte	0xff
	.zero		1


	//   ....[176]....
        /*0be8*/ 	.word	0x00008a20
        /*0bec*/ 	.word	0x00000000
        /*0bf0*/ 	.word	0x00000000
        /*0bf4*/ 	.short	0x010a
        /*0bf6*/ 	.byte	0xff
	.zero		1


	//   ....[177]....
        /*0bf8*/ 	.word	0x00008a80
        /*0bfc*/ 	.word	0x00000000
        /*0c00*/ 	.word	0x00000000
        /*0c04*/ 	.short	0x010a
        /*0c06*/ 	.byte	0xff
	.zero		1


	//   ....[178]....
        /*0c08*/ 	.word	0x00008ae0
        /*0c0c*/ 	.word	0x00000000
        /*0c10*/ 	.word	0x00000000
        /*0c14*/ 	.short	0x010a
        /*0c16*/ 	.byte	0xff
	.zero		1


	//   ....[179]....
        /*0c18*/ 	.word	0x00008b40
        /*0c1c*/ 	.word	0x00000000
        /*0c20*/ 	.word	0x00000000
        /*0c24*/ 	.short	0x010a
        /*0c26*/ 	.byte	0xff
	.zero		1


	//   ....[180]....
        /*0c28*/ 	.word	0x00008ba0
        /*0c2c*/ 	.word	0x00000000
        /*0c30*/ 	.word	0x00000000
        /*0c34*/ 	.short	0x010a
        /*0c36*/ 	.byte	0xff
	.zero		1


	//   ....[181]....
        /*0c38*/ 	.word	0x00008c00
        /*0c3c*/ 	.word	0x00000000
        /*0c40*/ 	.word	0x00000000
        /*0c44*/ 	.short	0x010a
        /*0c46*/ 	.byte	0xff
	.zero		1


	//   ....[182]....
        /*0c48*/ 	.word	0x00008c60
        /*0c4c*/ 	.word	0x00000000
        /*0c50*/ 	.word	0x00000000
        /*0c54*/ 	.short	0x010a
        /*0c56*/ 	.byte	0xff
	.zero		1


	//   ....[183]....
        /*0c58*/ 	.word	0x00008cc0
        /*0c5c*/ 	.word	0x00000000
        /*0c60*/ 	.word	0x00000000
        /*0c64*/ 	.short	0x010a
        /*0c66*/ 	.byte	0xff
	.zero		1


	//   ....[184]....
        /*0c68*/ 	.word	0x00008d20
        /*0c6c*/ 	.word	0x00000000
        /*0c70*/ 	.word	0x00000000
        /*0c74*/ 	.short	0x010a
        /*0c76*/ 	.byte	0xff
	.zero		1


	//   ....[185]....
        /*0c78*/ 	.word	0x00008d80
        /*0c7c*/ 	.word	0x00000000
        /*0c80*/ 	.word	0x00000000
        /*0c84*/ 	.short	0x010a
        /*0c86*/ 	.byte	0xff
	.zero		1


	//   ....[186]....
        /*0c88*/ 	.word	0x00008de0
        /*0c8c*/ 	.word	0x00000000
        /*0c90*/ 	.word	0x00000000
        /*0c94*/ 	.short	0x010a
        /*0c96*/ 	.byte	0xff
	.zero		1


	//   ....[187]....
        /*0c98*/ 	.word	0x00008e40
        /*0c9c*/ 	.word	0x00000000
        /*0ca0*/ 	.word	0x00000000
        /*0ca4*/ 	.short	0x010a
        /*0ca6*/ 	.byte	0xff
	.zero		1


	//   ....[188]....
        /*0ca8*/ 	.word	0x00008ea0
        /*0cac*/ 	.word	0x00000000
        /*0cb0*/ 	.word	0x00000000
        /*0cb4*/ 	.short	0x010a
        /*0cb6*/ 	.byte	0xff
	.zero		1


	//   ....[189]....
        /*0cb8*/ 	.word	0x00008f00
        /*0cbc*/ 	.word	0x00000000
        /*0cc0*/ 	.word	0x00000000
        /*0cc4*/ 	.short	0x010a
        /*0cc6*/ 	.byte	0xff
	.zero		1


	//   ....[190]....
        /*0cc8*/ 	.word	0x00008f60
        /*0ccc*/ 	.word	0x00000000
        /*0cd0*/ 	.word	0x00000000
        /*0cd4*/ 	.short	0x010a
        /*0cd6*/ 	.byte	0xff
	.zero		1


	//   ....[191]....
        /*0cd8*/ 	.word	0x00008fc0
        /*0cdc*/ 	.word	0x00000000
        /*0ce0*/ 	.word	0x00000000
        /*0ce4*/ 	.short	0x010a
        /*0ce6*/ 	.byte	0xff
	.zero		1


	//   ....[192]....
        /*0ce8*/ 	.word	0x00009020
        /*0cec*/ 	.word	0x00000000
        /*0cf0*/ 	.word	0x00000000
        /*0cf4*/ 	.short	0x010a
        /*0cf6*/ 	.byte	0xff
	.zero		1


	//   ....[193]....
        /*0cf8*/ 	.word	0x00009080
        /*0cfc*/ 	.word	0x00000000
        /*0d00*/ 	.word	0x00000000
        /*0d04*/ 	.short	0x010a
        /*0d06*/ 	.byte	0xff
	.zero		1


	//   ....[194]....
        /*0d08*/ 	.word	0x000090e0
        /*0d0c*/ 	.word	0x00000000
        /*0d10*/ 	.word	0x00000000
        /*0d14*/ 	.short	0x010a
        /*0d16*/ 	.byte	0xff
	.zero		1


	//   ....[195]....
        /*0d18*/ 	.word	0x00009140
        /*0d1c*/ 	.word	0x00000000
        /*0d20*/ 	.word	0x00000000
        /*0d24*/ 	.short	0x010a
        /*0d26*/ 	.byte	0xff
	.zero		1


	//   ....[196]....
        /*0d28*/ 	.word	0x000091a0
        /*0d2c*/ 	.word	0x00000000
        /*0d30*/ 	.word	0x00000000
        /*0d34*/ 	.short	0x010a
        /*0d36*/ 	.byte	0xff
	.zero		1


	//   ....[197]....
        /*0d38*/ 	.word	0x00009200
        /*0d3c*/ 	.word	0x00000000
        /*0d40*/ 	.word	0x00000000
        /*0d44*/ 	.short	0x010a
        /*0d46*/ 	.byte	0xff
	.zero		1


	//   ....[198]....
        /*0d48*/ 	.word	0x00009260
        /*0d4c*/ 	.word	0x00000000
        /*0d50*/ 	.word	0x00000000
        /*0d54*/ 	.short	0x010a
        /*0d56*/ 	.byte	0xff
	.zero		1


	//   ....[199]....
        /*0d58*/ 	.word	0x000092c0
        /*0d5c*/ 	.word	0x00000000
        /*0d60*/ 	.word	0x00000000
        /*0d64*/ 	.short	0x010a
        /*0d66*/ 	.byte	0xff
	.zero		1


	//   ....[200]....
        /*0d68*/ 	.word	0x00009320
        /*0d6c*/ 	.word	0x00000000
        /*0d70*/ 	.word	0x00000000
        /*0d74*/ 	.short	0x010a
        /*0d76*/ 	.byte	0xff
	.zero		1


	//   ....[201]....
        /*0d78*/ 	.word	0x00009380
        /*0d7c*/ 	.word	0x00000000
        /*0d80*/ 	.word	0x00000000
        /*0d84*/ 	.short	0x010a
        /*0d86*/ 	.byte	0xff
	.zero		1


	//   ....[202]....
        /*0d88*/ 	.word	0x000093e0
        /*0d8c*/ 	.word	0x00000000
        /*0d90*/ 	.word	0x00000000
        /*0d94*/ 	.short	0x010a
        /*0d96*/ 	.byte	0xff
	.zero		1


	//   ....[203]....
        /*0d98*/ 	.word	0x00009440
        /*0d9c*/ 	.word	0x00000004
        /*0da0*/ 	.word	0x00000268
        /*0da4*/ 	.short	0x010a
        /*0da6*/ 	.byte	0xff
	.zero		1


	//   ....[204]....
        /*0da8*/ 	.word	0x000094a0
        /*0dac*/ 	.word	0x00000004
        /*0db0*/ 	.word	0x00000260
        /*0db4*/ 	.short	0x010a
        /*0db6*/ 	.byte	0xff
	.zero		1


	//   ....[205]....
        /*0db8*/ 	.word	0x00009500
        /*0dbc*/ 	.word	0x00000005
        /*0dc0*/ 	.word	0x00000008
        /*0dc4*/ 	.short	0x010a
        /*0dc6*/ 	.byte	0xff
	.zero		1


	//   ....[206]....
        /*0dc8*/ 	.word	0x000095f0
        /*0dcc*/ 	.word	0x00000003
        /*0dd0*/ 	.word	0x00000008
        /*0dd4*/ 	.short	0x010a
        /*0dd6*/ 	.byte	0xff
	.zero		1


	//   ....[207]....
        /*0dd8*/ 	.word	0x00009650
        /*0ddc*/ 	.word	0x00000004
        /*0de0*/ 	.word	0x00000260
        /*0de4*/ 	.short	0x010a
        /*0de6*/ 	.byte	0xff
	.zero		1


	//   ....[208]....
        /*0de8*/ 	.word	0x000096b0
        /*0dec*/ 	.word	0x00000004
        /*0df0*/ 	.word	0x00000280
        /*0df4*/ 	.short	0x010a
        /*0df6*/ 	.byte	0xff
	.zero		1


	//   ....[209]....
        /*0df8*/ 	.word	0x00009710
        /*0dfc*/ 	.word	0x00000004
        /*0e00*/ 	.word	0x00000000
        /*0e04*/ 	.short	0x010a
        /*0e06*/ 	.byte	0xff
	.zero		1


	//   ....[210]....
        /*0e08*/ 	.word	0x00009770
        /*0e0c*/ 	.word	0x00000000
        /*0e10*/ 	.word	0x00000000
        /*0e14*/ 	.short	0x010a
        /*0e16*/ 	.byte	0xff
	.zero		1


	//   ....[211]....
        /*0e18*/ 	.word	0x000097d0
        /*0e1c*/ 	.word	0x00000000
        /*0e20*/ 	.word	0x00000290
        /*0e24*/ 	.short	0x010a
        /*0e26*/ 	.byte	0xff
	.zero		1


	//   ....[212]....
        /*0e28*/ 	.word	0x00009830
        /*0e2c*/ 	.word	0x00000000
        /*0e30*/ 	.word	0x00000260
        /*0e34*/ 	.short	0x010a
        /*0e36*/ 	.byte	0xff
	.zero		1


	//   ....[213]....
        /*0e38*/ 	.word	0x00009890
        /*0e3c*/ 	.word	0x00000000
        /*0e40*/ 	.word	0x00000258
        /*0e44*/ 	.short	0x010a
        /*0e46*/ 	.byte	0xff
	.zero		1


	//   ....[214]....
        /*0e48*/ 	.word	0x000098f0
        /*0e4c*/ 	.word	0x00000000
        /*0e50*/ 	.word	0x00000248
        /*0e54*/ 	.short	0x010a
        /*0e56*/ 	.byte	0xff
	.zero		1


	//   ....[215]....
        /*0e58*/ 	.word	0x00009950
        /*0e5c*/ 	.word	0x00000000
        /*0e60*/ 	.word	0x00000260
        /*0e64*/ 	.short	0x010a
        /*0e66*/ 	.byte	0xff
	.zero		1


	//   ....[216]....
        /*0e68*/ 	.word	0x000099b0
        /*0e6c*/ 	.word	0x00000003
        /*0e70*/ 	.word	0x00000240
        /*0e74*/ 	.short	0x010a
        /*0e76*/ 	.byte	0xff
	.zero		1


	//   ....[217]....
        /*0e78*/ 	.word	0x00009a00
        /*0e7c*/ 	.word	0x0000005a
        /*0e80*/ 	.word	0x00000270
        /*0e84*/ 	.short	0x010a
        /*0e86*/ 	.byte	0xff
	.zero		1


	//----- nvinfo : EIATTR_NUM_MBARRIERS
	.align		4
.L_47:
        /*0e88*/ 	.byte	0x03, 0x38
        /*0e8a*/ 	.short	0x0053


	//----- nvinfo : EIATTR_EXIT_INSTR_OFFSETS
	.align		4
        /*0e8c*/ 	.byte	0x04, 0x1c
        /*0e8e*/ 	.short	(.L_49 - .L_48)


	//   ....[0]....
.L_48:
        /*0e90*/ 	.word	0x000044c0


	//   ....[1]....
        /*0e94*/ 	.word	0x00004770


	//   ....[2]....
        /*0e98*/ 	.word	0x000047d0


	//   ....[3]....
        /*0e9c*/ 	.word	0x00005980


	//   ....[4]....
        /*0ea0*/ 	.word	0x000066e0


	//   ....[5]....
        /*0ea4*/ 	.word	0x00006720


	//   ....[6]....
        /*0ea8*/ 	.word	0x000085e0


	//----- nvinfo : EIATTR_MAX_THREADS
	.align		4
.L_49:
        /*0eac*/ 	.byte	0x04, 0x05
        /*0eae*/ 	.short	(.L_51 - .L_50)
.L_50:
        /*0eb0*/ 	.word	0x00000100
        /*0eb4*/ 	.word	0x00000001
        /*0eb8*/ 	.word	0x00000001


	//----- nvinfo : EIATTR_CRS_STACK_SIZE
	.align		4
.L_51:
        /*0ebc*/ 	.byte	0x04, 0x1e
        /*0ebe*/ 	.short	(.L_53 - .L_52)
.L_52:
        /*0ec0*/ 	.word	0x00000000


	//----- nvinfo : EIATTR_CBANK_PARAM_SIZE
	.align		4
.L_53:
        /*0ec4*/ 	.byte	0x03, 0x19
        /*0ec6*/ 	.short	0x0800


	//----- nvinfo : EIATTR_PARAM_CBANK
	.align		4
        /*0ec8*/ 	.byte	0x04, 0x0a
        /*0eca*/ 	.short	(.L_55 - .L_54)
	.align		4
.L_54:
        /*0ecc*/ 	.word	index@(.nv.constant0._ZN7cutlass13device_kernelINS_4conv6kernel13ConvUniversalINS1_16ConvProblemShapeILNS1_8OperatorE0ELi2EEENS1_10collective14CollectiveConvINS1_47MainloopSm100TmaUmmaWarpSpecializedImplicitGemmILS5_0ELi36ELi2ELi1ELi2EN4cute5tupleIJNSA_1CILi2EEENSC_ILi1EEESE_EEEEENSB_IJNSC_ILi128EEENSC_ILi64EEENSB_IJSI_EEEEEENS_12float_e4m3_tESL_NSA_8TiledMMAINSA_8MMA_AtomIJNSA_10MMA_TraitsINSA_25SM100_MMA_F8F6F4_2x1SM_SSEJSL_SL_fSH_SI_NSA_17integral_constantINSA_4UMMA5MajorELSS_0EEEST_NSQ_INSR_7ScaleInELSU_0EEESV_EEEEEENSA_6LayoutINSB_IJSE_SE_SE_EEENSB_IJNSC_ILi0EEES10_S10_EEEEENSB_IJNSA_10UnderscoreES13_S13_EEEEENS7_6detail27Sm100ImplicitGemmTileTraitsINSA_25SM100_TMA_2SM_LOAD_IM2COLENSA_14ComposedLayoutINSA_7SwizzleILi2ELi4ELi3EEENSA_18smem_ptr_flag_bitsILi8EEENSY_INSB_IJNSC_ILi8EEESI_EEENSB_IJSI_SE_EEEEEEEvEENS17_INSA_18SM100_TMA_2SM_LOADES1I_vEEEENS_8epilogue10collective18CollectiveEpilogueINS1N_23Sm100TmaWarpSpecializedILi1ELi1ELi32ELb0ELb0EEEJNSB_IJSI_SI_SJ_EEENSB_IJNSY_ISI_SE_EES1T_EEESL_NSB_IJNSB_IJlllEEESE_S10_EEESL_S1W_NS1N_6fusion15FusionCallbacksIS1R_NS1X_17LinearCombinationISL_fSL_fLNS_15FloatRoundStyleE2EEES1S_S1U_JEEENSA_5SM1004TMEM4LOAD26SM100_TMEM_LOAD_32dp32b32xENSA_20SM90_TMA_LOAD_IM2COLES1I_NSA_39AutoVectorizingCopyWithAssumedAlignmentILi128EEENSA_21SM90_TMA_STORE_IM2COLES1I_S29_S29_EEEvvEEEEvNT_6ParamsE)
        /*0ed0*/ 	.short	0x0380
        /*0ed2*/ 	.short	0x0800


	//----- nvinfo : EIATTR_SW_WAR
	.align		4
.L_55:
        /*0ed4*/ 	.byte	0x04, 0x36
        /*0ed6*/ 	.short	(.L_57 - .L_56)
.L_56:
        /*0ed8*/ 	.word	0x00000008
.L_57:


//--------------------- .nv.callgraph             --------------------------
	.section	.nv.callgraph,"",@"SHT_CUDA_CALLGRAPH"
	.align	4
	.sectionentsize	8
	.align		4
        /*0000*/ 	.word	0x00000000
	.align		4
        /*0004*/ 	.word	0xffffffff
	.align		4
        /*0008*/ 	.word	index@(_ZN7cutlass13device_kernelINS_4conv6kernel13ConvUniversalINS1_16ConvProblemShapeILNS1_8OperatorE0ELi2EEENS1_10collective14CollectiveConvINS1_47MainloopSm100TmaUmmaWarpSpecializedImplicitGemmILS5_0ELi36ELi2ELi1ELi2EN4cute5tupleIJNSA_1CILi2EEENSC_ILi1EEESE_EEEEENSB_IJNSC_ILi128EEENSC_ILi64EEENSB_IJSI_EEEEEENS_12float_e4m3_tESL_NSA_8TiledMMAINSA_8MMA_AtomIJNSA_10MMA_TraitsINSA_25SM100_MMA_F8F6F4_2x1SM_SSEJSL_SL_fSH_SI_NSA_17integral_constantINSA_4UMMA5MajorELSS_0EEEST_NSQ_INSR_7ScaleInELSU_0EEESV_EEEEEENSA_6LayoutINSB_IJSE_SE_SE_EEENSB_IJNSC_ILi0EEES10_S10_EEEEENSB_IJNSA_10UnderscoreES13_S13_EEEEENS7_6detail27Sm100ImplicitGemmTileTraitsINSA_25SM100_TMA_2SM_LOAD_IM2COLENSA_14ComposedLayoutINSA_7SwizzleILi2ELi4ELi3EEENSA_18smem_ptr_flag_bitsILi8EEENSY_INSB_IJNSC_ILi8EEESI_EEENSB_IJSI_SE_EEEEEEEvEENS17_INSA_18SM100_TMA_2SM_LOADES1I_vEEEENS_8epilogue10collective18CollectiveEpilogueINS1N_23Sm100TmaWarpSpecializedILi1ELi1ELi32ELb0ELb0EEEJNSB_IJSI_SI_SJ_EEENSB_IJNSY_ISI_SE_EES1T_EEESL_NSB_IJNSB_IJlllEEESE_S10_EEESL_S1W_NS1N_6fusion15FusionCallbacksIS1R_NS1X_17LinearCombinationISL_fSL_fLNS_15FloatRoundStyleE2EEES1S_S1U_JEEENSA_5SM1004TMEM4LOAD26SM100_TMEM_LOAD_32dp32b32xENSA_20SM90_TMA_LOAD_IM2COLES1I_NSA_39AutoVectorizingCopyWithAssumedAlignmentILi128EEENSA_21SM90_TMA_STORE_IM2COLES1I_S29_S29_EEEvvEEEEvNT_6ParamsE)
	.align		4
        /*000c*/ 	.word	index@(__assertfail)
	.align		4
        /*0010*/ 	.word	0x00000000
	.align		4
        /*0014*/ 	.word	0xfffffffe
	.align		4
        /*0018*/ 	.word	0x00000000
	.align		4
        /*001c*/ 	.word	0xfffffffd
	.align		4
        /*0020*/ 	.word	0x00000000
	.align		4
        /*0024*/ 	.word	0xfffffffc


//--------------------- .nv.constant4             --------------------------
	.section	.nv.constant4,"a",@progbits
	.align	8
	.align		8
.nv.constant4:
        /*0000*/ 	.dword	__assertfail
	.align		8
        /*0008*/ 	.dword	__unnamed_1
	.align		8
        /*0010*/ 	.dword	__unnamed_2
	.align		8
        /*0018*/ 	.dword	_ZN39_INTERNAL_7f7eff06_4_k_cu_b419fd17_33014cuda3std3__45__cpo5beginE
	.align		8
        /*0020*/ 	.dword	_ZN39_INTERNAL_7f7eff06_4_k_cu_b419fd17_33014cuda3std3__45__cpo3endE
	.align		8
        /*0028*/ 	.dword	_ZN39_INTERNAL_7f7eff06_4_k_cu_b419fd17_33014cuda3std3__45__cpo6cbeginE
	.align		8
        /*0030*/ 	.dword	_ZN39_INTERNAL_7f7eff06_4_k_cu_b419fd17_33014cuda3std3__45__cpo4cendE
	.align		8
        /*0038*/ 	.dword	_ZN39_INTERNAL_7f7eff06_4_k_cu_b419fd17_33014cuda3std3__441_GLOBAL__N__7f7eff06_4_k_cu_b419fd17_33016ignoreE
	.align		8
        /*0040*/ 	.dword	_ZN39_INTERNAL_7f7eff06_4_k_cu_b419fd17_33014cuda3std3__419piecewise_constructE
	.align		8
        /*0048*/ 	.dword	_ZN39_INTERNAL_7f7eff06_4_k_cu_b419fd17_33014cuda3std3__48in_placeE
	.align		8
        /*0050*/ 	.dword	_ZN39_INTERNAL_7f7eff06_4_k_cu_b419fd17_33014cuda3std6ranges3__45__cpo4swapE
	.align		8
        /*0058*/ 	.dword	_ZN39_INTERNAL_7f7eff06_4_k_cu_b419fd17_33014cuda3std6ranges3__45__cpo9iter_moveE
	.align		8
        /*0060*/ 	.dword	_ZN39_INTERNAL_7f7eff06_4_k_cu_b419fd17_33014cute7productE
	.align		8
        /*0068*/ 	.dword	_ZN39_INTERNAL_7f7eff06_4_k_cu_b419fd17_33014cute1_E
	.align		8
        /*0070*/ 	.dword	$str$27
	.align		8
        /*0078*/ 	.dword	$str$28
	.align		8
        /*0080*/ 	.dword	$str$29
	.align		8
        /*0088*/ 	.dword	$str$30


//--------------------- .text._ZN7cutlass13device_kernelINS_4conv6kernel13ConvUniversalINS1_16ConvProblemShapeILNS1_8OperatorE0ELi2EEENS1_10collective14CollectiveConvINS1_47MainloopSm100TmaUmmaWarpSpecializedImplicitGemmILS5_0ELi36ELi2ELi1ELi2EN4cute5tupleIJNSA_1CILi2EEENSC_ILi1EEESE_EEEEENSB_IJNSC_ILi128EEENSC_ILi64EEENSB_IJSI_EEEEEENS_12float_e4m3_tESL_NSA_8TiledMMAINSA_8MMA_AtomIJNSA_10MMA_TraitsINSA_25SM100_MMA_F8F6F4_2x1SM_SSEJSL_SL_fSH_SI_NSA_17integral_constantINSA_4UMMA5MajorELSS_0EEEST_NSQ_INSR_7ScaleInELSU_0EEESV_EEEEEENSA_6LayoutINSB_IJSE_SE_SE_EEENSB_IJNSC_ILi0EEES10_S10_EEEEENSB_IJNSA_10UnderscoreES13_S13_EEEEENS7_6detail27Sm100ImplicitGemmTileTraitsINSA_25SM100_TMA_2SM_LOAD_IM2COLENSA_14ComposedLayoutINSA_7SwizzleILi2ELi4ELi3EEENSA_18smem_ptr_flag_bitsILi8EEENSY_INSB_IJNSC_ILi8EEESI_EEENSB_IJSI_SE_EEEEEEEvEENS17_INSA_18SM100_TMA_2SM_LOADES1I_vEEEENS_8epilogue10collective18CollectiveEpilogueINS1N_23Sm100TmaWarpSpecializedILi1ELi1ELi32ELb0ELb0EEEJNSB_IJSI_SI_SJ_EEENSB_IJNSY_ISI_SE_EES1T_EEESL_NSB_IJNSB_IJlllEEESE_S10_EEESL_S1W_NS1N_6fusion15FusionCallbacksIS1R_NS1X_17LinearCombinationISL_fSL_fLNS_15FloatRoundStyleE2EEES1S_S1U_JEEENSA_5SM1004TMEM4LOAD26SM100_TMEM_LOAD_32dp32b32xENSA_20SM90_TMA_LOAD_IM2COLES1I_NSA_39AutoVectorizingCopyWithAssumedAlignmentILi128EEENSA_21SM90_TMA_STORE_IM2COLES1I_S29_S29_EEEvvEEEEvNT_6ParamsE --------------------------
	.section	.text._ZN7cutlass13device_kernelINS_4conv6kernel13ConvUniversalINS1_16ConvProblemShapeILNS1_8OperatorE0ELi2EEENS1_10collective14CollectiveConvINS1_47MainloopSm100TmaUmmaWarpSpecializedImplicitGemmILS5_0ELi36ELi2ELi1ELi2EN4cute5tupleIJNSA_1CILi2EEENSC_ILi1EEESE_EEEEENSB_IJNSC_ILi128EEENSC_ILi64EEENSB_IJSI_EEEEEENS_12float_e4m3_tESL_NSA_8TiledMMAINSA_8MMA_AtomIJNSA_10MMA_TraitsINSA_25SM100_MMA_F8F6F4_2x1SM_SSEJSL_SL_fSH_SI_NSA_17integral_constantINSA_4UMMA5MajorELSS_0EEEST_NSQ_INSR_7ScaleInELSU_0EEESV_EEEEEENSA_6LayoutINSB_IJSE_SE_SE_EEENSB_IJNSC_ILi0EEES10_S10_EEEEENSB_IJNSA_10UnderscoreES13_S13_EEEEENS7_6detail27Sm100ImplicitGemmTileTraitsINSA_25SM100_TMA_2SM_LOAD_IM2COLENSA_14ComposedLayoutINSA_7SwizzleILi2ELi4ELi3EEENSA_18smem_ptr_flag_bitsILi8EEENSY_INSB_IJNSC_ILi8EEESI_EEENSB_IJSI_SE_EEEEEEEvEENS17_INSA_18SM100_TMA_2SM_LOADES1I_vEEEENS_8epilogue10collective18CollectiveEpilogueINS1N_23Sm100TmaWarpSpecializedILi1ELi1ELi32ELb0ELb0EEEJNSB_IJSI_SI_SJ_EEENSB_IJNSY_ISI_SE_EES1T_EEESL_NSB_IJNSB_IJlllEEESE_S10_EEESL_S1W_NS1N_6fusion15FusionCallbacksIS1R_NS1X_17LinearCombinationISL_fSL_fLNS_15FloatRoundStyleE2EEES1S_S1U_JEEENSA_5SM1004TMEM4LOAD26SM100_TMEM_LOAD_32dp32b32xENSA_20SM90_TMA_LOAD_IM2COLES1I_NSA_39AutoVectorizingCopyWithAssumedAlignmentILi128EEENSA_21SM90_TMA_STORE_IM2COLES1I_S29_S29_EEEvvEEEEvNT_6ParamsE,"ax",@progbits
	.align	128
.text._ZN7cutlass13device_kernelINS_4conv6kernel13ConvUniversalINS1_16ConvProblemShapeILNS1_8OperatorE0ELi2EEENS1_10collective14CollectiveConvINS1_47MainloopSm100TmaUmmaWarpSpecializedImplicitGemmILS5_0ELi36ELi2ELi1ELi2EN4cute5tupleIJNSA_1CILi2EEENSC_ILi1EEESE_EEEEENSB_IJNSC_ILi128EEENSC_ILi64EEENSB_IJSI_EEEEEENS_12float_e4m3_tESL_NSA_8TiledMMAINSA_8MMA_AtomIJNSA_10MMA_TraitsINSA_25SM100_MMA_F8F6F4_2x1SM_SSEJSL_SL_fSH_SI_NSA_17integral_constantINSA_4UMMA5MajorELSS_0EEEST_NSQ_INSR_7ScaleInELSU_0EEESV_EEEEEENSA_6LayoutINSB_IJSE_SE_SE_EEENSB_IJNSC_ILi0EEES10_S10_EEEEENSB_IJNSA_10UnderscoreES13_S13_EEEEENS7_6detail27Sm100ImplicitGemmTileTraitsINSA_25SM100_TMA_2SM_LOAD_IM2COLENSA_14ComposedLayoutINSA_7SwizzleILi2ELi4ELi3EEENSA_18smem_ptr_flag_bitsILi8EEENSY_INSB_IJNSC_ILi8EEESI_EEENSB_IJSI_SE_EEEEEEEvEENS17_INSA_18SM100_TMA_2SM_LOADES1I_vEEEENS_8epilogue10collective18CollectiveEpilogueINS1N_23Sm100TmaWarpSpecializedILi1ELi1ELi32ELb0ELb0EEEJNSB_IJSI_SI_SJ_EEENSB_IJNSY_ISI_SE_EES1T_EEESL_NSB_IJNSB_IJlllEEESE_S10_EEESL_S1W_NS1N_6fusion15FusionCallbacksIS1R_NS1X_17LinearCombinationISL_fSL_fLNS_15FloatRoundStyleE2EEES1S_S1U_JEEENSA_5SM1004TMEM4LOAD26SM100_TMEM_LOAD_32dp32b32xENSA_20SM90_TMA_LOAD_IM2COLES1I_NSA_39AutoVectorizingCopyWithAssumedAlignmentILi128EEENSA_21SM90_TMA_STORE_IM2COLES1I_S29_S29_EEEvvEEEEvNT_6ParamsE:
        .type           _ZN7cutlass13device_kernelINS_4conv6kernel13ConvUniversalINS1_16ConvProblemShapeILNS1_8OperatorE0ELi2EEENS1_10collective14CollectiveConvINS1_47MainloopSm100TmaUmmaWarpSpecializedImplicitGemmILS5_0ELi36ELi2ELi1ELi2EN4cute5tupleIJNSA_1CILi2EEENSC_ILi1EEESE_EEEEENSB_IJNSC_ILi128EEENSC_ILi64EEENSB_IJSI_EEEEEENS_12float_e4m3_tESL_NSA_8TiledMMAINSA_8MMA_AtomIJNSA_10MMA_TraitsINSA_25SM100_MMA_F8F6F4_2x1SM_SSEJSL_SL_fSH_SI_NSA_17integral_constantINSA_4UMMA5MajorELSS_0EEEST_NSQ_INSR_7ScaleInELSU_0EEESV_EEEEEENSA_6LayoutINSB_IJSE_SE_SE_EEENSB_IJNSC_ILi0EEES10_S10_EEEEENSB_IJNSA_10UnderscoreES13_S13_EEEEENS7_6detail27Sm100ImplicitGemmTileTraitsINSA_25SM100_TMA_2SM_LOAD_IM2COLENSA_14ComposedLayoutINSA_7SwizzleILi2ELi4ELi3EEENSA_18smem_ptr_flag_bitsILi8EEENSY_INSB_IJNSC_ILi8EEESI_EEENSB_IJSI_SE_EEEEEEEvEENS17_INSA_18SM100_TMA_2SM_LOADES1I_vEEEENS_8epilogue10collective18CollectiveEpilogueINS1N_23Sm100TmaWarpSpecializedILi1ELi1ELi32ELb0ELb0EEEJNSB_IJSI_SI_SJ_EEENSB_IJNSY_ISI_SE_EES1T_EEESL_NSB_IJNSB_IJlllEEESE_S10_EEESL_S1W_NS1N_6fusion15FusionCallbacksIS1R_NS1X_17LinearCombinationISL_fSL_fLNS_15FloatRoundStyleE2EEES1S_S1U_JEEENSA_5SM1004TMEM4LOAD26SM100_TMEM_LOAD_32dp32b32xENSA_20SM90_TMA_LOAD_IM2COLES1I_NSA_39AutoVectorizingCopyWithAssumedAlignmentILi128EEENSA_21SM90_TMA_STORE_IM2COLES1I_S29_S29_EEEvvEEEEvNT_6ParamsE,@function
        .size           _ZN7cutlass13device_kernelINS_4conv6kernel13ConvUniversalINS1_16ConvProblemShapeILNS1_8OperatorE0ELi2EEENS1_10collective14CollectiveConvINS1_47MainloopSm100TmaUmmaWarpSpecializedImplicitGemmILS5_0ELi36ELi2ELi1ELi2EN4cute5tupleIJNSA_1CILi2EEENSC_ILi1EEESE_EEEEENSB_IJNSC_ILi128EEENSC_ILi64EEENSB_IJSI_EEEEEENS_12float_e4m3_tESL_NSA_8TiledMMAINSA_8MMA_AtomIJNSA_10MMA_TraitsINSA_25SM100_MMA_F8F6F4_2x1SM_SSEJSL_SL_fSH_SI_NSA_17integral_constantINSA_4UMMA5MajorELSS_0EEEST_NSQ_INSR_7ScaleInELSU_0EEESV_EEEEEENSA_6LayoutINSB_IJSE_SE_SE_EEENSB_IJNSC_ILi0EEES10_S10_EEEEENSB_IJNSA_10UnderscoreES13_S13_EEEEENS7_6detail27Sm100ImplicitGemmTileTraitsINSA_25SM100_TMA_2SM_LOAD_IM2COLENSA_14ComposedLayoutINSA_7SwizzleILi2ELi4ELi3EEENSA_18smem_ptr_flag_bitsILi8EEENSY_INSB_IJNSC_ILi8EEESI_EEENSB_IJSI_SE_EEEEEEEvEENS17_INSA_18SM100_TMA_2SM_LOADES1I_vEEEENS_8epilogue10collective18CollectiveEpilogueINS1N_23Sm100TmaWarpSpecializedILi1ELi1ELi32ELb0ELb0EEEJNSB_IJSI_SI_SJ_EEENSB_IJNSY_ISI_SE_EES1T_EEESL_NSB_IJNSB_IJlllEEESE_S10_EEESL_S1W_NS1N_6fusion15FusionCallbacksIS1R_NS1X_17LinearCombinationISL_fSL_fLNS_15FloatRoundStyleE2EEES1S_S1U_JEEENSA_5SM1004TMEM4LOAD26SM100_TMEM_LOAD_32dp32b32xENSA_20SM90_TMA_LOAD_IM2COLES1I_NSA_39AutoVectorizingCopyWithAssumedAlignmentILi128EEENSA_21SM90_TMA_STORE_IM2COLES1I_S29_S29_EEEvvEEEEvNT_6ParamsE,(.L_x_236 - _ZN7cutlass13device_kernelINS_4conv6kernel13ConvUniversalINS1_16ConvProblemShapeILNS1_8OperatorE0ELi2EEENS1_10collective14CollectiveConvINS1_47MainloopSm100TmaUmmaWarpSpecializedImplicitGemmILS5_0ELi36ELi2ELi1ELi2EN4cute5tupleIJNSA_1CILi2EEENSC_ILi1EEESE_EEEEENSB_IJNSC_ILi128EEENSC_ILi64EEENSB_IJSI_EEEEEENS_12float_e4m3_tESL_NSA_8TiledMMAINSA_8MMA_AtomIJNSA_10MMA_TraitsINSA_25SM100_MMA_F8F6F4_2x1SM_SSEJSL_SL_fSH_SI_NSA_17integral_constantINSA_4UMMA5MajorELSS_0EEEST_NSQ_INSR_7ScaleInELSU_0EEESV_EEEEEENSA_6LayoutINSB_IJSE_SE_SE_EEENSB_IJNSC_ILi0EEES10_S10_EEEEENSB_IJNSA_10UnderscoreES13_S13_EEEEENS7_6detail27Sm100ImplicitGemmTileTraitsINSA_25SM100_TMA_2SM_LOAD_IM2COLENSA_14ComposedLayoutINSA_7SwizzleILi2ELi4ELi3EEENSA_18smem_ptr_flag_bitsILi8EEENSY_INSB_IJNSC_ILi8EEESI_EEENSB_IJSI_SE_EEEEEEEvEENS17_INSA_18SM100_TMA_2SM_LOADES1I_vEEEENS_8epilogue10collective18CollectiveEpilogueINS1N_23Sm100TmaWarpSpecializedILi1ELi1ELi32ELb0ELb0EEEJNSB_IJSI_SI_SJ_EEENSB_IJNSY_ISI_SE_EES1T_EEESL_NSB_IJNSB_IJlllEEESE_S10_EEESL_S1W_NS1N_6fusion15FusionCallbacksIS1R_NS1X_17LinearCombinationISL_fSL_fLNS_15FloatRoundStyleE2EEES1S_S1U_JEEENSA_5SM1004TMEM4LOAD26SM100_TMEM_LOAD_32dp32b32xENSA_20SM90_TMA_LOAD_IM2COLES1I_NSA_39AutoVectorizingCopyWithAssumedAlignmentILi128EEENSA_21SM90_TMA_STORE_IM2COLES1I_S29_S29_EEEvvEEEEvNT_6ParamsE)
        .other          _ZN7cutlass13device_kernelINS_4conv6kernel13ConvUniversalINS1_16ConvProblemShapeILNS1_8OperatorE0ELi2EEENS1_10collective14CollectiveConvINS1_47MainloopSm100TmaUmmaWarpSpecializedImplicitGemmILS5_0ELi36ELi2ELi1ELi2EN4cute5tupleIJNSA_1CILi2EEENSC_ILi1EEESE_EEEEENSB_IJNSC_ILi128EEENSC_ILi64EEENSB_IJSI_EEEEEENS_12float_e4m3_tESL_NSA_8TiledMMAINSA_8MMA_AtomIJNSA_10MMA_TraitsINSA_25SM100_MMA_F8F6F4_2x1SM_SSEJSL_SL_fSH_SI_NSA_17integral_constantINSA_4UMMA5MajorELSS_0EEEST_NSQ_INSR_7ScaleInELSU_0EEESV_EEEEEENSA_6LayoutINSB_IJSE_SE_SE_EEENSB_IJNSC_ILi0EEES10_S10_EEEEENSB_IJNSA_10UnderscoreES13_S13_EEEEENS7_6detail27Sm100ImplicitGemmTileTraitsINSA_25SM100_TMA_2SM_LOAD_IM2COLENSA_14ComposedLayoutINSA_7SwizzleILi2ELi4ELi3EEENSA_18smem_ptr_flag_bitsILi8EEENSY_INSB_IJNSC_ILi8EEESI_EEENSB_IJSI_SE_EEEEEEEvEENS17_INSA_18SM100_TMA_2SM_LOADES1I_vEEEENS_8epilogue10collective18CollectiveEpilogueINS1N_23Sm100TmaWarpSpecializedILi1ELi1ELi32ELb0ELb0EEEJNSB_IJSI_SI_SJ_EEENSB_IJNSY_ISI_SE_EES1T_EEESL_NSB_IJNSB_IJlllEEESE_S10_EEESL_S1W_NS1N_6fusion15FusionCallbacksIS1R_NS1X_17LinearCombinationISL_fSL_fLNS_15FloatRoundStyleE2EEES1S_S1U_JEEENSA_5SM1004TMEM4LOAD26SM100_TMEM_LOAD_32dp32b32xENSA_20SM90_TMA_LOAD_IM2COLES1I_NSA_39AutoVectorizingCopyWithAssumedAlignmentILi128EEENSA_21SM90_TMA_STORE_IM2COLES1I_S29_S29_EEEvvEEEEvNT_6ParamsE,@"STO_CUDA_ENTRY STV_DEFAULT"
_ZN7cutlass13device_kernelINS_4conv6kernel13ConvUniversalINS1_16ConvProblemShapeILNS1_8OperatorE0ELi2EEENS1_10collective14CollectiveConvINS1_47MainloopSm100TmaUmmaWarpSpecializedImplicitGemmILS5_0ELi36ELi2ELi1ELi2EN4cute5tupleIJNSA_1CILi2EEENSC_ILi1EEESE_EEEEENSB_IJNSC_ILi128EEENSC_ILi64EEENSB_IJSI_EEEEEENS_12float_e4m3_tESL_NSA_8TiledMMAINSA_8MMA_AtomIJNSA_10MMA_TraitsINSA_25SM100_MMA_F8F6F4_2x1SM_SSEJSL_SL_fSH_SI_NSA_17integral_constantINSA_4UMMA5MajorELSS_0EEEST_NSQ_INSR_7ScaleInELSU_0EEESV_EEEEEENSA_6LayoutINSB_IJSE_SE_SE_EEENSB_IJNSC_ILi0EEES10_S10_EEEEENSB_IJNSA_10UnderscoreES13_S13_EEEEENS7_6detail27Sm100ImplicitGemmTileTraitsINSA_25SM100_TMA_2SM_LOAD_IM2COLENSA_14ComposedLayoutINSA_7SwizzleILi2ELi4ELi3EEENSA_18smem_ptr_flag_bitsILi8EEENSY_INSB_IJNSC_ILi8EEESI_EEENSB_IJSI_SE_EEEEEEEvEENS17_INSA_18SM100_TMA_2SM_LOADES1I_vEEEENS_8epilogue10collective18CollectiveEpilogueINS1N_23Sm100TmaWarpSpecializedILi1ELi1ELi32ELb0ELb0EEEJNSB_IJSI_SI_SJ_EEENSB_IJNSY_ISI_SE_EES1T_EEESL_NSB_IJNSB_IJlllEEESE_S10_EEESL_S1W_NS1N_6fusion15FusionCallbacksIS1R_NS1X_17LinearCombinationISL_fSL_fLNS_15FloatRoundStyleE2EEES1S_S1U_JEEENSA_5SM1004TMEM4LOAD26SM100_TMEM_LOAD_32dp32b32xENSA_20SM90_TMA_LOAD_IM2COLES1I_NSA_39AutoVectorizingCopyWithAssumedAlignmentILi128EEENSA_21SM90_TMA_STORE_IM2COLES1I_S29_S29_EEEvvEEEEvNT_6ParamsE:
[----:B------:R-:W1:Y:S01]  /*0000*/  LDC R1, c[0x0][0x37c] ;  /* 0x0000df00ff017b82 */ /* 0x000e620000000800 */
[----:B------:R-:W2:Y:S01]  /*0010*/  S2R R69, SR_TID.X ;  /* 0x0000000000457919 */ /* 0x000ea20000002100 */
[----:B------:R-:W3:Y:S06]  /*0020*/  LDCU.64 UR8, c[0x0][0x890] ;  /* 0x00011200ff0877ac */ /* 0x000eec0008000a00 */
[----:B------:R-:W4:Y:S01]  /*0030*/  S2UR UR4, SR_CgaCtaId ;  /* 0x00000000000479c3 */ /* 0x000f220000008800 */
[----:B-1----:R-:W-:Y:S01]  /*0040*/  VIADD R1, R1, 0xfffffff8 ;  /* 0xfffffff801017836 */ /* 0x002fe20000000000 */
[----:B------:R-:W-:-:S02]  /*0050*/  PRMT R79, RZ, 0x7610, R79 ;  /* 0x00007610ff4f7816 */ /* 0x000fc4000000004f */
[----:B------:R-:W-:Y:S02]  /*0060*/  ELECT P1, URZ, PT ;  /* 0x0000000000ff782f */ /* 0x000fe40003820000 */
[----:B------:R-:W-:Y:S01]  /*0070*/  R2UR UR43, R1 ;  /* 0x00000000012b72ca */ /* 0x000fe200000e0000 */
[----:B---3--:R-:W-:-:S04]  /*0080*/  UISETP.NE.U32.AND UP0, UPT, UR8, URZ, UPT ;  /* 0x000000ff0800728c */ /* 0x008fc8000bf05070 */
[----:B------:R-:W-:Y:S02]  /*0090*/  UISETP.NE.AND.EX UP0, UPT, UR9, URZ, UPT, UP0 ;  /* 0x000000ff0900728c */ /* 0x000fe4000bf05300 */
[----:B----4-:R-:W-:Y:S02]  /*00a0*/  ULOP3.LUT UR31, UR4, 0x1, URZ, 0xc0, !UPT ;  /* 0x00000001041f7892 */ /* 0x010fe4000f8ec0ff */
[----:B------:R-:W-:Y:S01]  /*00b0*/  ULOP3.LUT UR30, UR4, 0x1, URZ, 0x3c, !UPT ;  /* 0x00000001041e7892 */ /* 0x000fe2000f8e3cff */
[----:B--2---:R-:W-:-:S05]  /*00c0*/  SHF.R.U32.HI R80, RZ, 0x5, R69 ;  /* 0x00000005ff507819 */ /* 0x004fca0000011645 */
[----:B------:R-:W1:Y:S02]  /*00d0*/  SHFL.IDX PT, R0, R80, RZ, 0x1f ;  /* 0x00001fff50007589 */ /* 0x000e6400000e0000 */
[----:B-1----:R-:W-:Y:S01]  /*00e0*/  R2UR UR18, R0 ;  /* 0x00000000001272ca */ /* 0x002fe200000e0000 */
[----:B------:R-:W-:-:S14]  /*00f0*/  BRA.U UP0, `(.L_x_0) ;  /* 0x0000000100307547 */ /* 0x000fdc000b800000 */
[----:B------:R-:W1:Y:S02]  /*0100*/  LDCU.64 UR4, c[0x0][0x888] ;  /* 0x00011100ff0477ac */ /* 0x000e640008000a00 */
[----:B-1----:R-:W-:-:S04]  /*0110*/  UISETP.NE.U32.AND UP0, UPT, UR4, URZ, UPT ;  /* 0x000000ff0400728c */ /* 0x002fc8000bf05070 */
[----:B------:R-:W-:-:S09]  /*0120*/  UISETP.NE.AND.EX UP0, UPT, UR5, URZ, UPT, UP0 ;  /* 0x000000ff0500728c */ /* 0x000fd2000bf05300 */
[----:B------:R-:W-:Y:S05]  /*0130*/  BRA.U !UP0, `(.L_x_1) ;  /* 0x0000000108147547 */ /* 0x000fea000b800000 */
[----:B------:R-:W1:Y:S01]  /*0140*/  LDC.64 R2, c[0x0][0x888] ;  /* 0x00022200ff027b82 */ /* 0x000e620000000a00 */
[----:B------:R-:W1:Y:S02]  /*0150*/  LDCU.64 UR4, c[0x0][0x358] ;  /* 0x00006b00ff0477ac */ /* 0x000e640008000a00 */
[----:B-1----:R1:W5:Y:S01]  /*0160*/  LDG.E R39, desc[UR4][R2.64] ;  /* 0x0000000402277981 */ /* 0x002362000c1e1900 */
[----:B------:R-:W-:Y:S01]  /*0170*/  HFMA2 R79, -RZ, RZ, 0, 5.9604644775390625e-08 ;  /* 0x00000001ff4f7431 */ /* 0x000fe200000001ff */
[----:B------:R-:W-:Y:S05]  /*0180*/  BRA `(.L_x_0) ;  /* 0x00000000000c7947 */ /* 0x000fea0003800000 */
.L_x_1:
[----:B------:R-:W1:Y:S01]  /*0190*/  LDCU UR4, c[0x0][0x880] ;  /* 0x00011000ff0477ac */ /* 0x000e620008000800 */
[----:B------:R-:W-:Y:S01]  /*01a0*/  HFMA2 R79, -RZ, RZ, 0, 5.9604644775390625e-08 ;  /* 0x00000001ff4f7431 */ /* 0x000fe200000001ff */
[----:B-1----:R-:W-:-:S07]  /*01b0*/  MOV R39, UR4 ;  /* 0x0000000400277c02 */ /* 0x002fce0008000f00 */
.L_x_0:
[----:B------:R-:W2:Y:S02]  /*01c0*/  LDCU.64 UR4, c[0x0][0x8b0] ;  /* 0x00011600ff0477ac */ /* 0x000ea40008000a00 */
[----:B--2---:R-:W-:-:S04]  /*01d0*/  UISETP.NE.U32.AND UP0, UPT, UR4, URZ, UPT ;  /* 0x000000ff0400728c */ /* 0x004fc8000bf05070 */
[----:B------:R-:W-:-:S09]  /*01e0*/  UISETP.NE.AND.EX UP0, UPT, UR5, URZ, UPT, UP0 ;  /* 0x000000ff0500728c */ /* 0x000fd2000bf05300 */
[----:B------:R-:W-:Y:S05]  /*01f0*/  BRA.U UP0, `(.L_x_2) ;  /* 0x0000000100287547 */ /* 0x000fea000b800000 */
[----:B------:R-:W2:Y:S02]  /*0200*/  LDCU.64 UR4, c[0x0][0x8a8] ;  /* 0x00011500ff0477ac */ /* 0x000ea40008000a00 */
[----:B--2---:R-:W-:-:S04]  /*0210*/  UISETP.NE.U32.AND UP0, UPT, UR4, URZ, UPT ;  /* 0x000000ff0400728c */ /* 0x004fc8000bf05070 */
[----:B------:R-:W-:-:S09]  /*0220*/  UISETP.NE.AND.EX UP0, UPT, UR5, URZ, UPT, UP0 ;  /* 0x000000ff0500728c */ /* 0x000fd2000bf05300 */
[----:B------:R-:W-:Y:S05]  /*0230*/  BRA.U !UP0, `(.L_x_3) ;  /* 0x0000000108107547 */ /* 0x000fea000b800000 */
[----:B-1----:R-:W1:Y:S01]  /*0240*/  LDC.64 R2, c[0x0][0x8a8] ;  /* 0x00022a00ff027b82 */ /* 0x002e620000000a00 */
[----:B------:R-:W1:Y:S02]  /*0250*/  LDCU.64 UR4, c[0x0][0x358] ;  /* 0x00006b00ff0477ac */ /* 0x000e640008000a00 */
[----:B-1----:R2:W5:Y:S01]  /*0260*/  LDG.E R38, desc[UR4][R2.64] ;  /* 0x0000000402267981 */ /* 0x002562000c1e1900 */
[----:B------:R-:W-:Y:S05]  /*0270*/  BRA `(.L_x_2) ;  /* 0x0000000000087947 */ /* 0x000fea0003800000 */
.L_x_3:
[----:B------:R-:W2:Y:S02]  /*0280*/  LDCU UR4, c[0x0][0x8a0] ;  /* 0x00011400ff0477ac */ /* 0x000ea40008000800 */
[----:B--2---:R-:W-:Y:S02]  /*0290*/  MOV R38, UR4 ;  /* 0x0000000400267c02 */ /* 0x004fe40008000f00 */
.L_x_2:
[----:B------:R-:W-:Y:S01]  /*02a0*/  IMAD.U32 R0, RZ, RZ, UR18 ;  /* 0x00000012ff007e24 */ /* 0x000fe2000f8e00ff */
[----:B------:R-:W-:Y:S04]  /*02b0*/  BSSY.RECONVERGENT B0, `(.L_x_4) ;  /* 0x000000c000007945 */ /* 0x000fe80003800200 */
[C---:B------:R-:W-:Y:S02]  /*02c0*/  ISETP.NE.OR P2, PT, R0.reuse, 0x1, !P1 ;  /* 0x000000010000780c */ /* 0x040fe40004f45670 */
[----:B------:R-:W-:-:S11]  /*02d0*/  ISETP.NE.OR P0, PT, R0, 0x3, !P1 ;  /* 0x000000030000780c */ /* 0x000fd60004f05670 */
[----:B------:R-:W-:Y:S05]  /*02e0*/  @P2 BRA `(.L_x_5) ;  /* 0x0000000000202947 */ /* 0x000fea0003800000 */
[----:B------:R-:W3:Y:S02]  /*02f0*/  LDCU.64 UR4, c[0x0][0x348] ;  /* 0x00006900ff0477ac */ /* 0x000ee40008000a00 */
[----:B---3--:R-:W-:Y:S02]  /*0300*/  UIADD3 UR6, UP1, UPT, UR4, 0x80, URZ ;  /* 0x0000008004067890 */ /* 0x008fe4000ff3e0ff */
[----:B------:R-:W-:Y:S02]  /*0310*/  UIADD3 UR4, UP0, UPT, UR4, 0x180, URZ ;  /* 0x0000018004047890 */ /* 0x000fe4000ff1e0ff */
[----:B------:R-:W-:Y:S02]  /*0320*/  UIADD3.X UR7, UPT, UPT, URZ, UR5, URZ, UP1, !UPT ;  /* 0x00000005ff077290 */ /* 0x000fe40008ffe4ff */
[----:B------:R-:W-:-:S07]  /*0330*/  UIADD3.X UR5, UPT, UPT, URZ, UR5, URZ, UP0, !UPT ;  /* 0x00000005ff057290 */ /* 0x000fce00087fe4ff */
[----:B------:R3:W-:Y:S02]  /*0340*/  UTMACCTL.PF [UR6] ;  /* 0x00000000060079b9 */ /* 0x0007e40008040000 */
[----:B------:R3:W-:Y:S02]  /*0350*/  UTMACCTL.PF [UR4] ;  /* 0x00000000040079b9 */ /* 0x0007e40008040000 */
[----:B---3--:R-:W-:Y:S01]  /*0360*/  NOP ;  /* 0x0000000000007918 */ /* 0x008fe20000000000 */
.L_x_5:
[----:B------:R-:W-:Y:S05]  /*0370*/  BSYNC.RECONVERGENT B0 ;  /* 0x0000000000007941 */ /* 0x000fea0003800200 */
.L_x_4:
[----:B------:R-:W-:Y:S04]  /*0380*/  BSSY.RECONVERGENT B0, `(.L_x_6) ;  /* 0x000000a000007945 */ /* 0x000fe80003800200 */
        /* <DEDUP_REMOVED lines=9> */
.L_x_7:
[----:B------:R-:W-:Y:S05]  /*0420*/  BSYNC.RECONVERGENT B0 ;  /* 0x0000000000007941 */ /* 0x000fea0003800200 */
.L_x_6:
[----:B------:R-:W3:Y:S01]  /*0430*/  LDCU.64 UR4, c[0x0][0x888] ;  /* 0x00011100ff0477ac */ /* 0x000ee20008000a00 */
[----:B------:R-:W-:Y:S02]  /*0440*/  UISETP.EQ.U32.AND UP1, UPT, UR8, URZ, UPT ;  /* 0x000000ff0800728c */ /* 0x000fe4000bf22070 */
[----:B------:R-:W-:Y:S02]  /*0450*/  UPLOP3.LUT UP3, UPT, UPT, UPT, UPT, 0x80, 0x8 ;  /* 0x000000000008789c */ /* 0x000fe40003f6f070 */
[----:B---3--:R-:W-:-:S04]  /*0460*/  UISETP.NE.U32.AND UP0, UPT, UR4, URZ, UPT ;  /* 0x000000ff0400728c */ /* 0x008fc8000bf05070 */
[----:B------:R-:W-:-:S04]  /*0470*/  UISETP.NE.AND.EX UP2, UPT, UR5, URZ, UPT, UP0 ;  /* 0x000000ff0500728c */ /* 0x000fc8000bf45300 */
[----:B------:R-:W-:-:S04]  /*0480*/  UISETP.EQ.OR.EX UP4, UPT, UR9, URZ, !UP2, UP1 ;  /* 0x000000ff0900728c */ /* 0x000fc8000d782710 */
[----:B------:R-:W-:-:S06]  /*0490*/  UP2UR UR4, UPR, URZ, 0x10 ;  /* 0x00000010ff047883 */ /* 0x000fcc0008000000 */
[----:B------:R-:W-:Y:S01]  /*04a0*/  MOV R84, UR4 ;  /* 0x0000000400547c02 */ /* 0x000fe20008000f00 */
[----:B------:R-:W-:Y:S06]  /*04b0*/  BRA.U !UP4, `(.L_x_8) ;  /* 0x000000010c207547 */ /* 0x000fec000b800000 */
[----:B------:R-:W-:Y:S01]  /*04c0*/  UISETP.NE.U32.AND UP1, UPT, UR8, URZ, UPT ;  /* 0x000000ff0800728c */ /* 0x000fe2000bf25070 */
[----:B-----5:R-:W-:Y:S01]  /*04d0*/  FSETP.NEU.AND P0, PT, R39, RZ, PT ;  /* 0x000000ff2700720b */ /* 0x020fe20003f0d000 */
[----:B------:R-:W-:Y:S02]  /*04e0*/  USEL UR4, URZ, 0xffffffff, UP2 ;  /* 0xffffffffff047887 */ /* 0x000fe40009000000 */
[----:B------:R-:W-:-:S10]  /*04f0*/  UISETP.NE.AND.EX UP1, UPT, UR9, URZ, UPT, UP1 ;  /* 0x000000ff0900728c */ /* 0x000fd4000bf25310 */
[----:B------:R-:W-:Y:S01]  /*0500*/  VOTEU.ANY UP0, P0 ;  /* 0x0000000000ff7886 */ /* 0x000fe20000000100 */
[----:B------:R-:W-:-:S04]  /*0510*/  @!UP1 USEL UR4, URZ, 0xffffffff, UP0 ;  /* 0xffffffffff049887 */ /* 0x000fc80008000000 */
[----:B------:R-:W-:-:S04]  /*0520*/  ULOP3.LUT UR4, UR4, 0x1, URZ, 0xc0, !UPT ;  /* 0x0000000104047892 */ /* 0x000fc8000f8ec0ff */
[----:B------:R-:W-:-:S11]  /*0530*/  UISETP.NE.U32.AND UP3, UPT, UR4, 0x1, UPT ;  /* 0x000000010400788c */ /* 0x000fd6000bf65070 */
.L_x_8:
[----:B------:R-:W3:Y:S01]  /*0540*/  SHFL.IDX PT, R0, R80, RZ, 0x1f ;  /* 0x00001fff50007589 */ /* 0x000ee200000e0000 */
[----:B------:R-:W-:Y:S02]  /*0550*/  UISETP.NE.AND UP5, UPT, UR18, 0x2, UPT ;  /* 0x000000021200788c */ /* 0x000fe4000bfa5270 */
[----:B------:R-:W-:Y:S02]  /*0560*/  UISETP.NE.AND UP0, UPT, UR18, 0x2, UPT ;  /* 0x000000021200788c */ /* 0x000fe4000bf05270 */
[----:B------:R-:W-:Y:S02]  /*0570*/  UISETP.NE.OR UP1, UPT, UR31, URZ, UP5 ;  /* 0x000000ff1f00728c */ /* 0x000fe4000af25670 */
[----:B------:R-:W-:-:S04]  /*0580*/  USEL UR38, URZ, 0x1, UP0 ;  /* 0x00000001ff267887 */ /* 0x000fc80008000000 */
[----:B------:R-:W-:Y:S02]  /*0590*/  PLOP3.LUT P3, PT, P1, PT, UP1, 0xae, 0xea ;  /* 0x0000000000ea781c */ /* 0x000fe40000f6f51e */
[----:B---3--:R-:W-:-:S13]  /*05a0*/  ISETP.NE.AND P0, PT, R0, RZ, PT ;  /* 0x000000ff0000720c */ /* 0x008fda0003f05270 */
[----:B------:R-:W-:Y:S05]  /*05b0*/  @P0 BRA `(.L_x_9) ;  /* 0x0000000400540947 */ /* 0x000fea0003800000 */
[----:B------:R-:W-:Y:S01]  /*05c0*/  ELECT P0, URZ, PT ;  /* 0x0000000000ff782f */ /* 0x000fe20003800000 */
[----:B------:R-:W-:-:S12]  /*05d0*/  BSSY.RECONVERGENT B0, `(.L_x_9) ;  /* 0x0000053000007945 */ /* 0x000fd80003800200 */
[----:B------:R-:W-:Y:S05]  /*05e0*/  @!P0 BRA `(.L_x_10) ;  /* 0x0000000400448947 */ /* 0x000fea0003800000 */
[----:B------:R-:W3:Y:S01]  /*05f0*/  S2UR UR5, SR_CgaCtaId ;  /* 0x00000000000579c3 */ /* 0x000ee20000008800 */
[----:B------:R-:W-:Y:S01]  /*0600*/  UMOV UR4, 0x400 ;  /* 0x0000040000047882 */ /* 0x000fe20000000000 */
[----:B------:R-:W-:Y:S02]  /*0610*/  UMOV UR6, 0x1 ;  /* 0x0000000100067882 */ /* 0x000fe40000000000 */
[----:B------:R-:W-:-:S04]  /*0620*/  UIADD3 UR6, UPT, UPT, -UR6, 0x100000, URZ ;  /* 0x0010000006067890 */ /* 0x000fc8000fffe1ff */
[----:B------:R-:W-:Y:S02]  /*0630*/  USHF.L.U32 UR7, UR6, 0xb, URZ ;  /* 0x0000000b06077899 */ /* 0x000fe400080006ff */
[----:B------:R-:W-:Y:S02]  /*0640*/  USHF.L.U32 UR6, UR6, 0x1, URZ ;  /* 0x0000000106067899 */ /* 0x000fe400080006ff */
[----:B---3--:R-:W-:Y:S01]  /*0650*/  ULEA UR4, UR5, UR4, 0x18 ;  /* 0x0000000405047291 */ /* 0x008fe2000f8ec0ff */
[----:B------:R-:W3:Y:S11]  /*0660*/  FENCE.VIEW.ASYNC.S ;  /* 0x00000000000073c6 */ /* 0x000ef60000000000 */
[----:B---3--:R3:W4:Y:S01]  /*0670*/  SYNCS.EXCH.64 URZ, [UR4], UR6 ;  /* 0x0000000604ff75b2 */ /* 0x0087220008000100 */
[----:B------:R3:W1:Y:S01]  /*0680*/  SYNCS.EXCH.64 URZ, [UR4+0x120], UR6 ;  /* 0x0001200604ff75b2 */ /* 0x0006620008000100 */
        /* <DEDUP_REMOVED lines=69> */
[----:B------:R3:W1:Y:S02]  /*0ae0*/  SYNCS.EXCH.64 URZ, [UR4+0x238], UR6 ;  /* 0x0002380604ff75b2 */ /* 0x0006640008000100 */
[----:B---34-:R-:W-:Y:S01]  /*0af0*/  NOP ;  /* 0x0000000000007918 */ /* 0x018fe20000000000 */
.L_x_10:
[----:B------:R-:W-:Y:S05]  /*0b00*/  BSYNC.RECONVERGENT B0 ;  /* 0x0000000000007941 */ /* 0x000fea0003800200 */
.L_x_9:
[----:B------:R-:W3:Y:S01]  /*0b10*/  SHFL.IDX PT, R0, R80, RZ, 0x1f ;  /* 0x00001fff50007589 */ /* 0x000ee200000e0000 */
[----:B------:R-:W-:Y:S01]  /*0b20*/  NOP ;  /* 0x0000000000007918 */ /* 0x000fe20000000000 */
[----:B---3--:R-:W-:-:S13]  /*0b30*/  ISETP.NE.AND P0, PT, R0, 0x1, PT ;  /* 0x000000010000780c */ /* 0x008fda0003f05270 */
[----:B------:R-:W-:Y:S05]  /*0b40*/  @P0 BRA `(.L_x_11) ;  /* 0x0000000000400947 */ /* 0x000fea0003800000 */
[----:B------:R-:W3:Y:S01]  /*0b50*/  S2UR UR5, SR_CgaCtaId ;  /* 0x00000000000579c3 */ /* 0x000ee20000008800 */
[----:B------:R-:W-:Y:S01]  /*0b60*/  UMOV UR4, 0x400 ;  /* 0x0000040000047882 */ /* 0x000fe20000000000 */
[----:B------:R-:W-:Y:S01]  /*0b70*/  UMOV UR8, 0x20 ;  /* 0x0000002000087882 */ /* 0x000fe20000000000 */
[----:B------:R-:W-:Y:S01]  /*0b80*/  UMOV UR6, 0x80 ;  /* 0x0000008000067882 */ /* 0x000fe20000000000 */
[----:B------:R-:W-:-:S04]  /*0b90*/  UIADD3 UR8, UPT, UPT, -UR8, 0x100000, URZ ;  /* 0x0010000008087890 */ /* 0x000fc8000fffe1ff */
[----:B------:R-:W-:Y:S02]  /*0ba0*/  USHF.L.U32 UR9, UR8, 0xb, URZ ;  /* 0x0000000b08097899 */ /* 0x000fe400080006ff */
[----:B------:R-:W-:Y:S02]  /*0bb0*/  USHF.L.U32 UR8, UR8, 0x1, URZ ;  /* 0x0000000108087899 */ /* 0x000fe400080006ff */
[----:B------:R-:W-:-:S04]  /*0bc0*/  UIADD3 UR6, UPT, UPT, -UR6, 0x100000, URZ ;  /* 0x0010000006067890 */ /* 0x000fc8000fffe1ff */
[----:B------:R-:W-:Y:S02]  /*0bd0*/  USHF.L.U32 UR7, UR6, 0xb, URZ ;  /* 0x0000000b06077899 */ /* 0x000fe400080006ff */
[----:B------:R-:W-:Y:S01]  /*0be0*/  USHF.L.U32 UR6, UR6, 0x1, URZ ;  /* 0x0000000106067899 */ /* 0x000fe200080006ff */
[----:B------:R-:W-:Y:S01]  /*0bf0*/  ELECT P0, URZ, PT ;  /* 0x0000000000ff782f */ /* 0x000fe20003800000 */
[----:B---3--:R-:W-:Y:S01]  /*0c00*/  ULEA UR4, UR5, UR4, 0x18 ;  /* 0x0000000405047291 */ /* 0x008fe2000f8ec0ff */
[----:B------:R-:W3:Y:S11]  /*0c10*/  FENCE.VIEW.ASYNC.S ;  /* 0x00000000000073c6 */ /* 0x000ef60000000000 */
[----:B---3--:R3:W4:Y:S01]  /*0c20*/  SYNCS.EXCH.64 URZ, [UR4+0x240], UR8 ;  /* 0x0002400804ff75b2 */ /* 0x0087220008000100 */
[----:B------:R3:W1:Y:S01]  /*0c30*/  SYNCS.EXCH.64 URZ, [UR4+0x248], UR6 ;  /* 0x0002480604ff75b2 */ /* 0x0006620008000100 */
[----:B------:R-:W-:Y:S01]  /*0c40*/  NOP ;  /* 0x0000000000007918 */ /* 0x000fe20000000000 */
.L_x_11:
[----:B------:R-:W2:Y:S01]  /*0c50*/  SHFL.IDX PT, R0, R80, RZ, 0x1f ;  /* 0x00001fff50007589 */ /* 0x000ea200000e0000 */
[----:B------:R-:W-:Y:S01]  /*0c60*/  NOP ;  /* 0x0000000000007918 */ /* 0x000fe20000000000 */
[----:B--2---:R-:W-:-:S13]  /*0c70*/  ISETP.NE.AND P0, PT, R0, 0x3, PT ;  /* 0x000000030000780c */ /* 0x004fda0003f05270 */
[----:B------:R-:W-:Y:S05]  /*0c80*/  @P0 BRA `(.L_x_12) ;  /* 0x0000000000300947 */ /* 0x000fea0003800000 */
[----:B------:R-:W2:Y:S01]  /*0c90*/  S2UR UR5, SR_CgaCtaId ;  /* 0x00000000000579c3 */ /* 0x000ea20000008800 */
[----:B---3--:R-:W-:Y:S01]  /*0ca0*/  UMOV UR4, 0x400 ;  /* 0x0000040000047882 */ /* 0x008fe20000000000 */
[----:B------:R-:W-:Y:S01]  /*0cb0*/  UMOV UR6, 0x20 ;  /* 0x0000002000067882 */ /* 0x000fe20000000000 */
[----:B------:R-:W-:Y:S01]  /*0cc0*/  ELECT P0, URZ, PT ;  /* 0x0000000000ff782f */ /* 0x000fe20003800000 */
[----:B------:R-:W-:-:S04]  /*0cd0*/  UIADD3 UR6, UPT, UPT, -UR6, 0x100000, URZ ;  /* 0x0010000006067890 */ /* 0x000fc8000fffe1ff */
[----:B------:R-:W-:Y:S02]  /*0ce0*/  USHF.L.U32 UR7, UR6, 0xb, URZ ;  /* 0x0000000b06077899 */ /* 0x000fe400080006ff */
[----:B------:R-:W-:Y:S02]  /*0cf0*/  USHF.L.U32 UR6, UR6, 0x1, URZ ;  /* 0x0000000106067899 */ /* 0x000fe400080006ff */
[----:B--2---:R-:W-:Y:S01]  /*0d00*/  ULEA UR4, UR5, UR4, 0x18 ;  /* 0x0000000405047291 */ /* 0x004fe2000f8ec0ff */
[----:B------:R-:W2:Y:S11]  /*0d10*/  FENCE.VIEW.ASYNC.S ;  /* 0x00000000000073c6 */ /* 0x000eb60000000000 */
[----:B--2---:R2:W3:Y:S01]  /*0d20*/  SYNCS.EXCH.64 URZ, [UR4+0x250], UR6 ;  /* 0x0002500604ff75b2 */ /* 0x0044e20008000100 */
[----:B------:R2:W1:Y:S01]  /*0d30*/  SYNCS.EXCH.64 URZ, [UR4+0x258], UR6 ;  /* 0x0002580604ff75b2 */ /* 0x0004620008000100 */
[----:B------:R-:W-:Y:S01]  /*0d40*/  NOP ;  /* 0x0000000000007918 */ /* 0x000fe20000000000 */
.L_x_12:
[----:B------:R-:W4:Y:S01]  /*0d50*/  SHFL.IDX PT, R0, R80, RZ, 0x1f ;  /* 0x00001fff50007589 */ /* 0x000f2200000e0000 */
[----:B------:R-:W-:Y:S01]  /*0d60*/  NOP ;  /* 0x0000000000007918 */ /* 0x000fe20000000000 */
[----:B----4-:R-:W-:-:S13]  /*0d70*/  ISETP.NE.AND P0, PT, R0, 0x4, PT ;  /* 0x000000040000780c */ /* 0x010fda0003f05270 */
[----:B------:R-:W-:Y:S05]  /*0d80*/  @P0 BRA `(.L_x_13) ;  /* 0x0000000000440947 */ /* 0x000fea0003800000 */
[----:B------:R-:W4:Y:S01]  /*0d90*/  S2UR UR5, SR_CgaCtaId ;  /* 0x00000000000579c3 */ /* 0x000f220000008800 */
[----:B--23--:R-:W-:Y:S01]  /*0da0*/  UMOV UR4, 0x1e0 ;  /* 0x000001e000047882 */ /* 0x00cfe20000000000 */
[----:B------:R-:W-:Y:S01]  /*0db0*/  UMOV UR6, 0x400 ;  /* 0x0000040000067882 */ /* 0x000fe20000000000 */
[----:B------:R-:W-:Y:S01]  /*0dc0*/  USEL UR4, UR4, 0x1a0, UP3 ;  /* 0x000001a004047887 */ /* 0x000fe20009800000 */
[----:B------:R-:W-:Y:S01]  /*0dd0*/  UMOV UR8, 0x1 ;  /* 0x0000000100087882 */ /* 0x000fe20000000000 */
[----:B------:R-:W-:Y:S01]  /*0de0*/  ELECT P0, URZ, PT ;  /* 0x0000000000ff782f */ /* 0x000fe20003800000 */
[----:B------:R-:W-:-:S04]  /*0df0*/  UIADD3 UR8, UPT, UPT, -UR8, 0x100000, URZ ;  /* 0x0010000008087890 */ /* 0x000fc8000fffe1ff */
[----:B------:R-:W-:Y:S02]  /*0e00*/  USHF.L.U32 UR9, UR8, 0xb, URZ ;  /* 0x0000000b08097899 */ /* 0x000fe400080006ff */
[----:B------:R-:W-:Y:S02]  /*0e10*/  USHF.L.U32 UR8, UR8, 0x1, URZ ;  /* 0x0000000108087899 */ /* 0x000fe400080006ff */
[----:B----4-:R-:W-:Y:S02]  /*0e20*/  ULEA UR6, UR5, UR6, 0x18 ;  /* 0x0000000605067291 */ /* 0x010fe4000f8ec0ff */
[----:B------:R-:W-:-:S04]  /*0e30*/  UIADD3 UR4, UPT, UPT, -UR4, 0x100000, URZ ;  /* 0x0010000004047890 */ /* 0x000fc8000fffe1ff */
[----:B------:R-:W-:Y:S02]  /*0e40*/  USHF.L.U32 UR5, UR4, 0xb, URZ ;  /* 0x0000000b04057899 */ /* 0x000fe400080006ff */
[----:B------:R-:W-:Y:S01]  /*0e50*/  USHF.L.U32 UR4, UR4, 0x1, URZ ;  /* 0x0000000104047899 */ /* 0x000fe200080006ff */
[----:B------:R-:W2:Y:S03]  /*0e60*/  FENCE.VIEW.ASYNC.S ;  /* 0x00000000000073c6 */ /* 0x000ea60000000000 */
[----:B--2---:R4:W2:Y:S08]  /*0e70*/  SYNCS.EXCH.64 URZ, [UR6+0x260], UR8 ;  /* 0x0002600806ff75b2 */ /* 0x0048b00008000100 */
[----:B------:R4:W3:Y:S02]  /*0e80*/  SYNCS.EXCH.64 URZ, [UR6+0x268], UR4 ;  /* 0x0002680406ff75b2 */ /* 0x0008e40008000100 */
[----:B----4-:R-:W-:Y:S01]  /*0e90*/  NOP ;  /* 0x0000000000007918 */ /* 0x010fe20000000000 */
.L_x_13:
[----:B------:R-:W4:Y:S01]  /*0ea0*/  SHFL.IDX PT, R0, R80, RZ, 0x1f ;  /* 0x00001fff50007589 */ /* 0x000f2200000e0000 */
[----:B------:R-:W-:Y:S01]  /*0eb0*/  ISETP.NE.OR P1, PT, RZ, UR18, !P1 ;  /* 0x00000012ff007c0c */ /* 0x000fe2000cf25670 */
[----:B------:R-:W-:Y:S01]  /*0ec0*/  NOP ;  /* 0x0000000000007918 */ /* 0x000fe20000000000 */
[----:B----4-:R-:W-:-:S13]  /*0ed0*/  ISETP.NE.AND P0, PT, R0, 0x5, PT ;  /* 0x000000050000780c */ /* 0x010fda0003f05270 */
[----:B------:R-:W-:Y:S05]  /*0ee0*/  @P0 BRA `(.L_x_14) ;  /* 0x0000000000480947 */ /* 0x000fea0003800000 */
[----:B------:R-:W4:Y:S01]  /*0ef0*/  S2UR UR5, SR_CgaCtaId ;  /* 0x00000000000579c3 */ /* 0x000f220000008800 */
[----:B--23--:R-:W-:Y:S01]  /*0f00*/  UMOV UR4, 0x400 ;  /* 0x0000040000047882 */ /* 0x00cfe20000000000 */
        /* <DEDUP_REMOVED lines=9> */
[----:B----4-:R-:W-:Y:S01]  /*0fa0*/  ULEA UR4, UR5, UR4, 0x18 ;  /* 0x0000000405047291 */ /* 0x010fe2000f8ec0ff */
[----:B------:R-:W2:Y:S11]  /*0fb0*/  FENCE.VIEW.ASYNC.S ;  /* 0x00000000000073c6 */ /* 0x000eb60000000000 */
[----:B--2---:R4:W2:Y:S01]  /*0fc0*/  SYNCS.EXCH.64 URZ, [UR4+0x270], UR6 ;  /* 0x0002700604ff75b2 */ /* 0x0048a20008000100 */
[----:B------:R4:W3:Y:S01]  /*0fd0*/  SYNCS.EXCH.64 URZ, [UR4+0x280], UR8 ;  /* 0x0002800804ff75b2 */ /* 0x0008e20008000100 */
[----:B------:R4:W1:Y:S01]  /*0fe0*/  SYNCS.EXCH.64 URZ, [UR4+0x278], UR6 ;  /* 0x0002780604ff75b2 */ /* 0x0008620008000100 */
[----:B------:R4:W1:Y:S02]  /*0ff0*/  SYNCS.EXCH.64 URZ, [UR4+0x288], UR8 ;  /* 0x0002880804ff75b2 */ /* 0x0008640008000100 */
[----:B----4-:R-:W-:Y:S01]  /*1000*/  NOP ;  /* 0x0000000000007918 */ /* 0x010fe20000000000 */
.L_x_14:
[----:B--23--:R-:W2:Y:S01]  /*1010*/  S2UR UR7, SR_CgaCtaId ;  /* 0x00000000000779c3 */ /* 0x00cea20000008800 */
[----:B------:R-:W-:Y:S01]  /*1020*/  VOTEU.ALL UP0, P1 ;  /* 0x0000000000ff7886 */ /* 0x000fe20000800000 */
[----:B------:R-:W-:Y:S01]  /*1030*/  UMOV UR4, 0x20 ;  /* 0x0000002000047882 */ /* 0x000fe20000000000 */
[----:B------:R-:W-:Y:S01]  /*1040*/  NOP ;  /* 0x0000000000007918 */ /* 0x000fe20000000000 */
[----:B-1----:R-:W-:Y:S01]  /*1050*/  LOP3.LUT R3, R69, 0x1f, RZ, 0xc0, !PT ;  /* 0x0000001f45037812 */ /* 0x002fe200078ec0ff */
[----:B------:R-:W-:Y:S01]  /*1060*/  UISETP.NE.AND UP4, UPT, UR18, URZ, UPT ;  /* 0x000000ff1200728c */ /* 0x000fe2000bf85270 */
[----:B------:R-:W-:Y:S01]  /*1070*/  @!UP0 UMOV UR6, 0x400 ;  /* 0x0000040000068882 */ /* 0x000fe20000000000 */
[----:B------:R-:W-:-:S04]  /*1080*/  @!UP0 UIADD3 UR4, UPT, UPT, -UR4, 0x100000, URZ ;  /* 0x0010000004048890 */ /* 0x000fc8000fffe1ff */
[----:B------:R-:W-:Y:S02]  /*1090*/  @!UP0 USHF.L.U32 UR5, UR4, 0xb, URZ ;  /* 0x0000000b04058899 */ /* 0x000fe400080006ff */
[----:B------:R-:W-:Y:S02]  /*10a0*/  @!UP0 USHF.L.U32 UR4, UR4, 0x1, URZ ;  /* 0x0000000104048899 */ /* 0x000fe400080006ff */
[----:B--2---:R-:W-:Y:S01]  /*10b0*/  @!UP0 ULEA UR6, UR7, UR6, 0x18 ;  /* 0x0000000607068291 */ /* 0x004fe2000f8ec0ff */
[----:B------:R-:W1:Y:S01]  /*10c0*/  LDCU UR7, c[0x0][0x36c] ;  /* 0x00006d80ff0777ac */ /* 0x000e620008000800 */
[----:B------:R-:W-:Y:S01]  /*10d0*/  VOTEU.ALL UP0, P1 ;  /* 0x0000000000ff7886 */ /* 0x000fe20000800000 */
[----:B------:R-:W2:Y:S09]  /*10e0*/  FENCE.VIEW.ASYNC.S ;  /* 0x00000000000073c6 */ /* 0x000eb20000000000 */
[----:B--2---:R2:W3:Y:S01]  /*10f0*/  @!UP0 SYNCS.EXCH.64 URZ, [UR6+0x290], UR4 ;  /* 0x0002900406ff85b2 */ /* 0x0044e20008000100 */
[----:B-1----:R-:W-:-:S09]  /*1100*/  UISETP.EQ.U32.AND UP6, UPT, UR7, 0x1, UPT ;  /* 0x000000010700788c */ /* 0x002fd2000bfc2070 */
[----:B--2---:R-:W-:Y:S05]  /*1110*/  BRA.U !UP6, `(.L_x_15) ;  /* 0x000000010e087547 */ /* 0x004fea000b800000 */
[----:B---3--:R-:W-:Y:S01]  /*1120*/  UCGABAR_ARV ;  /* 0x00000000000079c7 */ /* 0x008fe20008000000 */
[----:B------:R-:W-:Y:S05]  /*1130*/  BRA `(.L_x_16) ;  /* 0x0000000000047947 */ /* 0x000fea0003800000 */
.L_x_15:
[----:B---3--:R-:W-:Y:S01]  /*1140*/  NOP ;  /* 0x0000000000007918 */ /* 0x008fe20000000000 */
.L_x_16:
[----:B------:R-:W1:Y:S01]  /*1150*/  S2UR UR20, SR_CTAID.X ;  /* 0x00000000001479c3 */ /* 0x000e620000002500 */
[----:B------:R-:W-:-:S05]  /*1160*/  CS2R.32 R83, SR_CgaSize ;  /* 0x0000000000537805 */ /* 0x000fca0000008a00 */
[----:B------:R-:W-:-:S05]  /*1170*/  IMAD R83, R83, -0xa0, RZ ;  /* 0xffffff6053537824 */ /* 0x000fca00078e02ff */
[----:B------:R-:W-:-:S14]  /*1180*/  R2UR UR5, R83 ;  /* 0x00000000530572ca */ /* 0x000fdc00000e0000 */
[----:B------:R-:W2:Y:S01]  /*1190*/  LDCU UR5, c[0x0][UR5+0x2b0] ;  /* 0x00005600050577ac */ /* 0x000ea20008000800 */
[----:B------:R-:W-:-:S05]  /*11a0*/  CS2R.32 R83, SR_CgaSize ;  /* 0x0000000000537805 */ /* 0x000fca0000008a00 */
[----:B------:R-:W-:-:S05]  /*11b0*/  IMAD R83, R83, -0xa0, RZ ;  /* 0xffffff6053537824 */ /* 0x000fca00078e02ff */
[----:B------:R-:W-:-:S14]  /*11c0*/  R2UR UR4, R83 ;  /* 0x00000000530472ca */ /* 0x000fdc00000e0000 */
[----:B------:R-:W3:Y:S01]  /*11d0*/  LDCU UR4, c[0x0][UR4+0x2b4] ;  /* 0x00005680040477ac */ /* 0x000ee20008000800 */
[----:B------:R-:W4:Y:S01]  /*11e0*/  S2UR UR47, SR_CTAID.Y ;  /* 0x00000000002f79c3 */ /* 0x000f220000002600 */
[----:B------:R-:W-:-:S05]  /*11f0*/  CS2R.32 R83, SR_CgaSize ;  /* 0x0000000000537805 */ /* 0x000fca0000008a00 */
[----:B------:R-:W-:-:S05]  /*1200*/  IMAD R83, R83, -0xa0, RZ ;  /* 0xffffff6053537824 */ /* 0x000fca00078e02ff */
[----:B------:R-:W-:-:S14]  /*1210*/  R2UR UR7, R83 ;  /* 0x00000000530772ca */ /* 0x000fdc00000e0000 */
[----:B------:R-:W3:Y:S01]  /*1220*/  LDCU UR7, c[0x0][UR7+0x2a4] ;  /* 0x00005480070777ac */ /* 0x000ee20008000800 */
[----:B------:R-:W-:-:S05]  /*1230*/  CS2R.32 R83, SR_CgaSize ;  /* 0x0000000000537805 */ /* 0x000fca0000008a00 */
[----:B------:R-:W-:-:S05]  /*1240*/  IMAD R83, R83, -0xa0, RZ ;  /* 0xffffff6053537824 */ /* 0x000fca00078e02ff */
[----:B------:R-:W-:-:S14]  /*1250*/  R2UR UR63, R83 ;  /* 0x00000000533f72ca */ /* 0x000fdc00000e0000 */
[----:B------:R-:W3:Y:S01]  /*1260*/  LDCU UR63, c[0x0][UR63+0x2a0] ;  /* 0x000054003f3f77ac */ /* 0x000ee20008000800 */
[----:B------:R-:W3:Y:S01]  /*1270*/  LDCU UR19, c[0x0][0xb24] ;  /* 0x00016480ff1377ac */ /* 0x000ee20008000800 */
[----:B------:R-:W3:Y:S01]  /*1280*/  LDCU UR39, c[0x0][0xb24] ;  /* 0x00016480ff2777ac */ /* 0x000ee20008000800 */
[----:B-1----:R-:W-:Y:S01]  /*1290*/  I2FP.F32.U32 R2, UR20 ;  /* 0x0000001400027c45 */ /* 0x002fe20008201000 */
[----:B------:R-:W1:Y:S04]  /*12a0*/  LDCU UR23, c[0x0][0xb30] ;  /* 0x00016600ff1777ac */ /* 0x000e680008000800 */
[----:B--2---:R-:W-:Y:S01]  /*12b0*/  FMUL R2, R2, UR5 ;  /* 0x0000000502027c20 */ /* 0x004fe20008400000 */
[----:B----4-:R-:W-:-:S05]  /*12c0*/  I2FP.F32.U32 R0, UR47 ;  /* 0x0000002f00007c45 */ /* 0x010fca0008201000 */
[----:B------:R-:W2:Y:S01]  /*12d0*/  F2I.U32.TRUNC.NTZ R2, R2 ;  /* 0x0000000200027305 */ /* 0x000ea2000020f000 */
[----:B---3--:R-:W-:-:S07]  /*12e0*/  FMUL R0, R0, UR4 ;  /* 0x0000000400007c20 */ /* 0x008fce0008400000 */
[----:B------:R-:W3:Y:S01]  /*12f0*/  F2I.U32.TRUNC.NTZ R0, R0 ;  /* 0x0000000000007305 */ /* 0x000ee2000020f000 */
[----:B--2---:R-:W-:Y:S02]  /*1300*/  R2UR UR4, R2 ;  /* 0x00000000020472ca */ /* 0x004fe400000e0000 */
[----:B------:R-:W-:Y:S02]  /*1310*/  PRMT R2, RZ, 0x7610, R2 ;  /* 0x00007610ff027816 */ /* 0x000fe40000000002 */
[----:B---3--:R-:W-:Y:S02]  /*1320*/  R2UR UR6, R0 ;  /* 0x00000000000672ca */ /* 0x008fe400000e0000 */
[----:B------:R-:W-:-:S07]  /*1330*/  PRMT R0, RZ, 0x7610, R0 ;  /* 0x00007610ff007816 */ /* 0x000fce0000000000 */
[----:B------:R-:W-:-:S04]  /*1340*/  UIADD3 UR5, UPT, UPT, -UR4, URZ, URZ ;  /* 0x000000ff04057290 */ /* 0x000fc8000fffe1ff */
[----:B------:R-:W-:Y:S02]  /*1350*/  UIMAD UR63, UR63, UR5, UR20 ;  /* 0x000000053f3f72a4 */ /* 0x000fe4000f8e0214 */
[----:B------:R-:W-:-:S04]  /*1360*/  UIADD3 UR4, UPT, UPT, -UR6, URZ, URZ ;  /* 0x000000ff06047290 */ /* 0x000fc8000fffe1ff */
[----:B------:R-:W-:-:S06]  /*1370*/  UIMAD UR4, UR7, UR4, UR47 ;  /* 0x00000004070472a4 */ /* 0x000fcc000f8e022f */
[----:B------:R-:W-:Y:S01]  /*1380*/  IMAD.U32 R83, RZ, RZ, UR4 ;  /* 0x00000004ff537e24 */ /* 0x000fe2000f8e00ff */
[----:B-1----:R-:W-:Y:S06]  /*1390*/  BRA.U UP4, `(.L_x_17) ;  /* 0x00000001042c7547 */ /* 0x002fec000b800000 */
[----:B------:R-:W-:Y:S01]  /*13a0*/  R2UR UR4, R83 ;  /* 0x00000000530472ca */ /* 0x000fe200000e0000 */
[----:B------:R-:W-:-:S12]  /*13b0*/  UMOV UR7, 0x3 ;  /* 0x0000000300077882 */ /* 0x000fd80000000000 */
[----:B------:R-:W-:Y:S02]  /*13c0*/  UISETP.NE.AND UP0, UPT, UR4, URZ, UPT ;  /* 0x000000ff0400728c */ /* 0x000fe4000bf05270 */
[----:B------:R-:W-:Y:S02]  /*13d0*/  ULOP3.LUT UR4, UR63, 0xfffffffe, URZ, 0xc0, !UPT ;  /* 0xfffffffe3f047892 */ /* 0x000fe4000f8ec0ff */
[----:B------:R-:W-:Y:S02]  /*13e0*/  UISETP.LT.U32.OR UP0, UPT, UR63, 0x2, !UP0 ;  /* 0x000000023f00788c */ /* 0x000fe4000c701470 */
[----:B------:R-:W-:Y:S02]  /*13f0*/  USHF.L.U32 UR4, UR7, UR4, URZ ;  /* 0x0000000407047299 */ /* 0x000fe400080006ff */
[----:B------:R-:W-:Y:S02]  /*1400*/  USEL UR6, URZ, 0x1, !UP0 ;  /* 0x00000001ff067887 */ /* 0x000fe4000c000000 */
[----:B------:R-:W-:-:S02]  /*1410*/  USEL UR5, URZ, 0x2, !UP0 ;  /* 0x00000002ff057887 */ /* 0x000fc4000c000000 */
[----:B------:R-:W-:Y:S02]  /*1420*/  IMAD.U32 R0, RZ, RZ, UR4 ;  /* 0x00000004ff007e24 */ /* 0x000fe4000f8e00ff */
[----:B------:R-:W-:-:S06]  /*1430*/  UIADD3 UR5, UPT, UPT, UR6, UR5, URZ ;  /* 0x0000000506057290 */ /* 0x000fcc000fffe0ff */
[----:B------:R-:W-:-:S07]  /*1440*/  MOV R2, UR5 ;  /* 0x0000000500027c02 */ /* 0x000fce0008000f00 */
.L_x_17:
[----:B------:R-:W1:Y:S01]  /*1450*/  S2UR UR46, SR_CTAID.Z ;  /* 0x00000000002e79c3 */ /* 0x000e620000002700 */
[----:B------:R-:W-:Y:S01]  /*1460*/  UISETP.GE.AND UP0, UPT, UR19, 0x1, UPT ;  /* 0x000000011300788c */ /* 0x000fe2000bf06270 */
[----:B------:R-:W-:-:S08]  /*1470*/  UMOV UR45, UR20 ;  /* 0x00000014002d7c82 */ /* 0x000fd00008000000 */
[----:B------:R-:W-:Y:S05]  /*1480*/  BRA.U !UP0, `(.L_x_18) ;  /* 0x0000000108d47547 */ /* 0x000fea000b800000 */
[----:B------:R-:W2:Y:S01]  /*1490*/  LDCU.128 UR12, c[0x0][0xb10] ;  /* 0x00016200ff0c77ac */ /* 0x000ea20008000c00 */
[----:B------:R-:W3:Y:S01]  /*14a0*/  LDCU UR21, c[0x0][0xb0c] ;  /* 0x00016180ff1577ac */ /* 0x000ee20008000800 */
[----:B------:R-:W4:Y:S01]  /*14b0*/  LDCU UR6, c[0x0][0x370] ;  /* 0x00006e00ff0677ac */ /* 0x000f220008000800 */
[----:B------:R-:W1:Y:S01]  /*14c0*/  LDCU UR7, c[0x0][0x374] ;  /* 0x00006e80ff0777ac */ /* 0x000e620008000800 */
[----:B------:R-:W1:Y:S01]  /*14d0*/  LDCU UR22, c[0x0][0xb20] ;  /* 0x00016400ff1677ac */ /* 0x000e620008000800 */
[----:B--2---:R-:W-:Y:S02]  /*14e0*/  UIMAD.WIDE.U32 UR4, UR20, UR12, URZ ;  /* 0x0000000c140472a5 */ /* 0x004fe4000f8e00ff */
[----:B---3--:R-:W-:Y:S01]  /*14f0*/  UISETP.NE.AND UP0, UPT, UR21, 0x1, UPT ;  /* 0x000000011500788c */ /* 0x008fe2000bf05270 */
[----:B------:R-:W2:Y:S01]  /*1500*/  LDCU.64 UR8, c[0x0][0xb28] ;  /* 0x00016500ff0877ac */ /* 0x000ea20008000a00 */
[----:B----4-:R-:W-:-:S03]  /*1510*/  UIMAD.WIDE.U32 UR10, UR6, UR12, URZ ;  /* 0x0000000c060a72a5 */ /* 0x010fc6000f8e00ff */
[----:B------:R-:W-:Y:S01]  /*1520*/  UMOV UR4, UR5 ;  /* 0x0000000500047c82 */ /* 0x000fe20008000000 */
[----:B------:R-:W-:Y:S02]  /*1530*/  UISETP.NE.AND UP1, UPT, UR19, 0x1, UPT ;  /* 0x000000011300788c */ /* 0x000fe4000bf25270 */
[----:B------:R-:W-:Y:S01]  /*1540*/  USHF.R.U32.HI UR4, URZ, UR13, UR4 ;  /* 0x0000000dff047299 */ /* 0x000fe20008011604 */
[----:B------:R-:W-:Y:S01]  /*1550*/  UMOV UR10, UR11 ;  /* 0x0000000b000a7c82 */ /* 0x000fe20008000000 */
[----:B------:R-:W-:Y:S02]  /*1560*/  UIMAD.WIDE.U32 UR16, UR47, UR15, URZ ;  /* 0x0000000f2f1072a5 */ /* 0x000fe4000f8e00ff */
[----:B------:R-:W-:Y:S02]  /*1570*/  USEL UR5, UR20, UR4, !UP0 ;  /* 0x0000000414057287 */ /* 0x000fe4000c000000 */
[----:B------:R-:W-:Y:S02]  /*1580*/  @UP0 USHF.R.U32.HI UR6, URZ, UR13, UR10 ;  /* 0x0000000dff060299 */ /* 0x000fe4000801160a */
[----:B------:R-:W-:-:S02]  /*1590*/  UISETP.NE.AND UP0, UPT, UR14, 0x1, UPT ;  /* 0x000000010e00788c */ /* 0x000fc4000bf05270 */
[----:B-1----:R-:W-:Y:S02]  /*15a0*/  UIMAD.WIDE.U32 UR10, UR7, UR15, URZ ;  /* 0x0000000f070a72a5 */ /* 0x002fe4000f8e00ff */
[----:B--2---:R-:W-:Y:S01]  /*15b0*/  UIMAD.WIDE.U32 UR12, UR6, UR8, URZ ;  /* 0x00000008060c72a5 */ /* 0x004fe2000f8e00ff */
[----:B------:R-:W-:Y:S01]  /*15c0*/  UMOV UR4, UR17 ;  /* 0x0000001100047c82 */ /* 0x000fe20008000000 */
[----:B------:R-:W-:-:S03]  /*15d0*/  UIADD3 UR45, UPT, UPT, -UR5, URZ, URZ ;  /* 0x000000ff052d7290 */ /* 0x000fc6000fffe1ff */
[----:B------:R-:W-:Y:S01]  /*15e0*/  UMOV UR10, UR11 ;  /* 0x0000000b000a7c82 */ /* 0x000fe20008000000 */
[----:B------:R-:W-:Y:S02]  /*15f0*/  USHF.R.U32.HI UR4, URZ, UR22, UR4 ;  /* 0x00000016ff047299 */ /* 0x000fe40008011604 */
[----:B------:R-:W-:Y:S01]  /*1600*/  @UP0 USHF.R.U32.HI UR7, URZ, UR22, UR10 ;  /* 0x00000016ff070299 */ /* 0x000fe2000801160a */
[----:B------:R-:W-:Y:S01]  /*1610*/  UMOV UR12, UR13 ;  /* 0x0000000d000c7c82 */ /* 0x000fe20008000000 */
[----:B------:R-:W-:Y:S02]  /*1620*/  USEL UR4, UR47, UR4, !UP0 ;  /* 0x000000042f047287 */ /* 0x000fe4000c000000 */
[----:B------:R-:W-:Y:S02]  /*1630*/  UIMAD.WIDE.U32 UR10, UR7, UR8, URZ ;  /* 0x00000008070a72a5 */ /* 0x000fe4000f8e00ff */
[----:B------:R-:W-:Y:S02]  /*1640*/  @UP1 USHF.R.U32.HI UR6, URZ, UR9, UR12 ;  /* 0x00000009ff061299 */ /* 0x000fe4000801160c */
[----:B------:R-:W-:-:S02]  /*1650*/  UIMAD.WIDE.U32 UR12, UR4, UR8, URZ ;  /* 0x00000008040c72a5 */ /* 0x000fc4000f8e00ff */
[----:B------:R-:W-:Y:S01]  /*1660*/  UIMAD UR45, UR21, UR45, UR20 ;  /* 0x0000002d152d72a4 */ /* 0x000fe2000f8e0214 */
[----:B------:R-:W-:Y:S02]  /*1670*/  UMOV UR10, UR11 ;  /* 0x0000000b000a7c82 */ /* 0x000fe40008000000 */
[----:B------:R-:W-:Y:S02]  /*1680*/  @UP1 USHF.R.U32.HI UR7, URZ, UR9, UR10 ;  /* 0x00000009ff071299 */ /* 0x000fe4000801160a */
[----:B------:R-:W-:Y:S02]  /*1690*/  UIMAD UR10, UR6, UR19, URZ ;  /* 0x00000013060a72a4 */ /* 0x000fe4000f8e02ff */
[----:B------:R-:W-:-:S04]  /*16a0*/  UIMAD UR7, UR7, UR19, URZ ;  /* 0x00000013070772a4 */ /* 0x000fc8000f8e02ff */
[----:B------:R-:W-:-:S03]  /*16b0*/  UISETP.GE.AND UP0, UPT, UR4, UR7, UPT ;  /* 0x000000070400728c */ /* 0x000fc6000bf06270 */
[----:B------:R-:W-:Y:S01]  /*16c0*/  UMOV UR7, UR13 ;  /* 0x0000000d00077c82 */ /* 0x000fe20008000000 */
[----:B------:R-:W-:Y:S02]  /*16d0*/  UISETP.GE.OR UP0, UPT, UR5, UR10, UP0 ;  /* 0x0000000a0500728c */ /* 0x000fe40008706670 */
[----:B------:R-:W-:Y:S02]  /*16e0*/  UIMAD.WIDE.U32 UR10, UR5, UR8, URZ ;  /* 0x00000008050a72a5 */ /* 0x000fe4000f8e00ff */
[----:B------:R-:W-:Y:S02]  /*16f0*/  USHF.R.U32.HI UR7, URZ, UR9, UR7 ;  /* 0x00000009ff077299 */ /* 0x000fe40008011607 */
[----:B------:R-:W-:Y:S02]  /*1700*/  UIADD3 UR10, UPT, UPT, -UR4, URZ, URZ ;  /* 0x000000ff040a7290 */ /* 0x000fe4000fffe1ff */
[----:B------:R-:W-:Y:S02]  /*1710*/  USEL UR7, UR4, UR7, !UP1 ;  /* 0x0000000704077287 */ /* 0x000fe4000c800000 */
[----:B------:R-:W-:Y:S01]  /*1720*/  UIMAD UR10, UR14, UR10, UR47 ;  /* 0x0000000a0e0a72a4 */ /* 0x000fe2000f8e022f */
[----:B------:R-:W-:-:S02]  /*1730*/  @!UP0 UMOV UR8, UR11 ;  /* 0x0000000b00088c82 */ /* 0x000fc40008000000 */
[----:B------:R-:W-:Y:S02]  /*1740*/  @!UP0 USHF.R.U32.HI UR8, URZ, UR9, UR8 ;  /* 0x00000009ff088299 */ /* 0x000fe40008011608 */
[----:B------:R-:W-:Y:S02]  /*1750*/  UIADD3 UR9, UPT, UPT, -UR7, URZ, URZ ;  /* 0x000000ff07097290 */ /* 0x000fe4000fffe1ff */
[----:B------:R-:W-:Y:S02]  /*1760*/  @!UP0 USEL UR8, UR5, UR8, !UP1 ;  /* 0x0000000805088287 */ /* 0x000fe4000c800000 */
[----:B------:R-:W-:Y:S02]  /*1770*/  UIMAD UR9, UR19, UR9, UR4 ;  /* 0x00000009130972a4 */ /* 0x000fe4000f8e0204 */
[----:B------:R-:W-:Y:S02]  /*1780*/  @!UP0 UIADD3 UR7, UPT, UPT, UR7, -UR8, URZ ;  /* 0x8000000807078290 */ /* 0x000fe4000fffe0ff */
[----:B------:R-:W-:-:S02]  /*1790*/  @!UP0 UIMAD UR6, UR9, UR6, UR8 ;  /* 0x00000006090682a4 */ /* 0x000fc4000f8e0208 */
[----:B------:R-:W-:-:S04]  /*17a0*/  @!UP0 UIMAD UR4, UR7, UR19, UR5 ;  /* 0x00000013070482a4 */ /* 0x000fc8000f8e0205 */
[----:B------:R-:W-:Y:S01]  /*17b0*/  UIMAD UR47, UR4, UR14, UR10 ;  /* 0x0000000e042f72a4 */ /* 0x000fe2000f8e020a */
[----:B------:R-:W-:Y:S02]  /*17c0*/  @!UP0 UMOV UR5, UR6 ;  /* 0x0000000600058c82 */ /* 0x000fe40008000000 */
[----:B------:R-:W-:-:S12]  /*17d0*/  UIMAD UR45, UR5, UR21, UR45 ;  /* 0x00000015052d72a4 */ /* 0x000fd8000f8e022d */
.L_x_18:
[----:B------:R-:W-:-:S09]  /*17e0*/  UISETP.NE.AND UP0, UPT, UR23, 0x1, UPT ;  /* 0x000000011700788c */ /* 0x000fd2000bf05270 */
[----:B------:R-:W-:Y:S05]  /*17f0*/  BRA.U UP0, `(.L_x_19) ;  /* 0x0000000100407547 */ /* 0x000fea000b800000 */
[----:B------:R-:W2:Y:S01]  /*1800*/  LDCU.128 UR8, c[0x0][0xb10] ;  /* 0x00016200ff0877ac */ /* 0x000ea20008000c00 */
[----:B------:R-:W3:Y:S01]  /*1810*/  LDCU UR12, c[0x0][0xb0c] ;  /* 0x00016180ff0c77ac */ /* 0x000ee20008000800 */
[----:B------:R-:W4:Y:S01]  /*1820*/  LDCU UR13, c[0x0][0xb20] ;  /* 0x00016400ff0d77ac */ /* 0x000f220008000800 */
[----:B--2---:R-:W-:Y:S02]  /*1830*/  UIMAD.WIDE.U32 UR4, UR45, UR8, URZ ;  /* 0x000000082d0472a5 */ /* 0x004fe4000f8e00ff */
[----:B------:R-:W-:Y:S02]  /*1840*/  UIMAD.WIDE.U32 UR6, UR47, UR11, URZ ;  /* 0x0000000b2f0672a5 */ /* 0x000fe4000f8e00ff */
[----:B---3--:R-:W-:Y:S02]  /*1850*/  UISETP.NE.AND UP0, UPT, UR12, 0x1, UPT ;  /* 0x000000010c00788c */ /* 0x008fe4000bf05270 */
[----:B------:R-:W-:-:S03]  /*1860*/  USHF.R.U32.HI UR5, URZ, UR9, UR5 ;  /* 0x00000009ff057299 */ /* 0x000fc60008011605 */
[----:B------:R-:W-:Y:S01]  /*1870*/  UMOV UR4, UR7 ;  /* 0x0000000700047c82 */ /* 0x000fe20008000000 */
[----:B------:R-:W-:Y:S02]  /*1880*/  USEL UR5, UR45, UR5, !UP0 ;  /* 0x000000052d057287 */ /* 0x000fe4000c000000 */
[----:B------:R-:W-:Y:S02]  /*1890*/  UISETP.NE.AND UP0, UPT, UR10, 0x1, UPT ;  /* 0x000000010a00788c */ /* 0x000fe4000bf05270 */
[----:B----4-:R-:W-:-:S04]  /*18a0*/  USHF.R.U32.HI UR4, URZ, UR13, UR4 ;  /* 0x0000000dff047299 */ /* 0x010fc80008011604 */
[----:B------:R-:W-:-:S04]  /*18b0*/  USEL UR4, UR47, UR4, !UP0 ;  /* 0x000000042f047287 */ /* 0x000fc8000c000000 */
[----:B------:R-:W-:Y:S02]  /*18c0*/  UIADD3 UR6, UPT, UPT, -UR4, UR5, URZ ;  /* 0x0000000504067290 */ /* 0x000fe4000fffe1ff */
[----:B------:R-:W-:Y:S02]  /*18d0*/  UIADD3 UR4, UPT, UPT, UR4, -UR5, URZ ;  /* 0x8000000504047290 */ /* 0x000fe4000fffe0ff */
[----:B------:R-:W-:Y:S02]  /*18e0*/  UIMAD UR47, UR6, UR10, UR47 ;  /* 0x0000000a062f72a4 */ /* 0x000fe4000f8e022f */
[----:B------:R-:W-:-:S12]  /*18f0*/  UIMAD UR45, UR4, UR12, UR45 ;  /* 0x0000000c042d72a4 */ /* 0x000fd8000f8e022d */
.L_x_19:
[----:B------:R-:W-:Y:S05]  /*1900*/  BRA.U !UP6, `(.L_x_20) ;  /* 0x000000010e0c7547 */ /* 0x000fea000b800000 */
[----:B------:R-:W-:Y:S01]  /*1910*/  UCGABAR_WAIT ;  /* 0x0000000000007dc7 */ /* 0x000fe20008000000 */
[----:B------:R-:W-:Y:S01]  /*1920*/  CCTL.IVALL ;  /* 0x00000000ff00798f */ /* 0x000fe20002000000 */
[----:B------:R-:W-:Y:S05]  /*1930*/  BRA `(.L_x_21) ;  /* 0x0000000000047947 */ /* 0x000fea0003800000 */
.L_x_20:
[----:B------:R-:W-:Y:S06]  /*1940*/  BAR.SYNC.DEFER_BLOCKING 0x0 ;  /* 0x0000000000007b1d */ /* 0x000fec0000010000 */
.L_x_21:
[----:B------:R-:W-:Y:S05]  /*1950*/  BRA.U UP5, `(.L_x_22) ;  /* 0x0000002905e07547 */ /* 0x000fea000b800000 */
[----:B------:R-:W2:Y:S01]  /*1960*/  LDCU UR5, c[0x0][0x388] ;  /* 0x00007100ff0577ac */ /* 0x000ea20008000800 */
[----:B------:R-:W-:Y:S01]  /*1970*/  PLOP3.LUT P1, PT, PT, PT, UP3, 0x80, 0x8 ;  /* 0x000000000008781c */ /* 0x000fe20003f2f038 */
[----:B------:R-:W-:Y:S01]  /*1980*/  IMAD.MOV.U32 R2, RZ, RZ, RZ ;  /* 0x000000ffff027224 */ /* 0x000fe200078e00ff */
[----:B------:R-:W-:Y:S01]  /*1990*/  ISETP.EQ.OR P2, PT, R3, RZ, P3 ;  /* 0x000000ff0300720c */ /* 0x000fe20001f42670 */
[----:B------:R-:W3:Y:S01]  /*19a0*/  LDCU UR6, c[0x0][0x38c] ;  /* 0x00007180ff0677ac */ /* 0x000ee20008000800 */
[----:B------:R-:W-:Y:S01]  /*19b0*/  PLOP3.LUT P1, PT, P1, PT, PT, 0x8, 0x80 ;  /* 0x000000000080781c */ /* 0x000fe20000f2e170 */
[----:B------:R-:W4:Y:S01]  /*19c0*/  LDCU UR50, c[0x0][0x390] ;  /* 0x00007200ff3277ac */ /* 0x000f220008000800 */
[----:B------:R-:W-:Y:S01]  /*19d0*/  UISETP.NE.AND UP1, UPT, UR18, URZ, UPT ;  /* 0x000000ff1200728c */ /* 0x000fe2000bf25270 */
[----:B------:R-:W1:Y:S01]  /*19e0*/  LDCU UR49, c[0x0][0x370] ;  /* 0x00006e00ff3177ac */ /* 0x000e620008000800 */
[----:B--2---:R-:W-:Y:S01]  /*19f0*/  UIADD3 UR5, UPT, UPT, UR5, 0x3f, URZ ;  /* 0x0000003f05057890 */ /* 0x004fe2000fffe0ff */
[----:B------:R-:W2:Y:S03]  /*1a00*/  LDCU.64 UR36, c[0x0][0x348] ;  /* 0x00006900ff2477ac */ /* 0x000ea60008000a00 */
[----:B------:R-:W-:-:S02]  /*1a10*/  USHF.R.S32.HI UR4, URZ, 0x1f, UR5 ;  /* 0x0000001fff047899 */ /* 0x000fc40008011405 */
[----:B------:R-:W-:Y:S02]  /*1a20*/  USHF.L.U32 UR53, UR20, 0x6, URZ ;  /* 0x0000000614357899 */ /* 0x000fe400080006ff */
[----:B------:R-:W-:Y:S02]  /*1a30*/  ULEA.HI UR4, UR4, UR5, URZ, 0x6 ;  /* 0x0000000504047291 */ /* 0x000fe4000f8f30ff */
[----:B------:R-:W-:Y:S02]  /*1a40*/  USHF.L.U32 UR5, UR20, 0x5, URZ ;  /* 0x0000000514057899 */ /* 0x000fe400080006ff */
[----:B------:R-:W-:Y:S02]  /*1a50*/  USHF.R.S32.HI UR4, URZ, 0x6, UR4 ;  /* 0x00000006ff047899 */ /* 0x000fe40008011404 */
[----:B------:R-:W-:Y:S02]  /*1a60*/  ULOP3.LUT UR52, UR5, 0x20, URZ, 0xc0, !UPT ;  /* 0x0000002005347892 */ /* 0x000fe4000f8ec0ff */
[----:B---3--:R-:W-:Y:S01]  /*1a70*/  UIMAD UR4, UR4, UR6, URZ ;  /* 0x00000006040472a4 */ /* 0x008fe2000f8e02ff */
[----:B------:R-:W3:Y:S03]  /*1a80*/  LDCU UR48, c[0x0][0x374] ;  /* 0x00006e80ff3077ac */ /* 0x000ee60008000800 */
[----:B----4-:R-:W-:-:S02]  /*1a90*/  UIMAD UR50, UR4, UR50, URZ ;  /* 0x00000032043272a4 */ /* 0x010fc4000f8e02ff */
[----:B------:R-:W-:Y:S02]  /*1aa0*/  USEL UR33, UR38, 0x2, UP1 ;  /* 0x0000000226217887 */ /* 0x000fe40008800000 */
[----:B------:R-:W-:Y:S02]  /*1ab0*/  UISETP.NE.AND UP2, UPT, UR50, URZ, UPT ;  /* 0x000000ff3200728c */ /* 0x000fe4000bf45270 */
[----:B------:R-:W-:Y:S01]  /*1ac0*/  UISETP.LT.U32.AND UP0, UPT, UR50, 0x24, UPT ;  /* 0x000000243200788c */ /* 0x000fe2000bf01070 */
[----:B------:R-:W-:Y:S01]  /*1ad0*/  UMOV UR23, 0x1 ;  /* 0x0000000100177882 */ /* 0x000fe20000000000 */
[----:B------:R-:W-:Y:S02]  /*1ae0*/  UMOV UR26, URZ ;  /* 0x000000ff001a7c82 */ /* 0x000fe40008000000 */
[----:B------:R-:W-:Y:S01]  /*1af0*/  USEL UR4, UR50, 0x24, UP0 ;  /* 0x0000002432047887 */ /* 0x000fe20008000000 */
[----:B------:R-:W-:Y:S01]  /*1b00*/  UMOV UR27, URZ ;  /* 0x000000ff001b7c82 */ /* 0x000fe20008000000 */
[----:B------:R-:W-:-:S02]  /*1b10*/  UMOV UR34, URZ ;  /* 0x000000ff00227c82 */ /* 0x000fc40008000000 */
[----:B------:R-:W-:Y:S02]  /*1b20*/  UIADD3 UR5, UPT, UPT, UR4, -0x1, URZ ;  /* 0xffffffff04057890 */ /* 0x000fe4000fffe0ff */
[----:B------:R-:W-:Y:S02]  /*1b30*/  @!UP2 UIADD3 UR5, UPT, UPT, UR4, URZ, URZ ;  /* 0x000000ff0405a290 */ /* 0x000fe4000fffe0ff */
[----:B-1----:R-:W-:Y:S02]  /*1b40*/  UIADD3 UR46, UPT, UPT, UR50, -UR4, URZ ;  /* 0x80000004322e7290 */ /* 0x002fe4000fffe0ff */
[----:B--23--:R-:W-:-:S12]  /*1b50*/  UIADD3 UR51, UPT, UPT, UR5, 0x1, URZ ;  /* 0x0000000105337890 */ /* 0x00cfd8000fffe0ff */
.L_x_40:
[----:B------:R-:W1:Y:S01]  /*1b60*/  S2UR UR25, SR_CgaCtaId ;  /* 0x00000000001979c3 */ /* 0x000e620000008800 */
[----:B------:R-:W-:Y:S01]  /*1b70*/  UMOV UR4, 0x400 ;  /* 0x0000040000047882 */ /* 0x000fe20000000000 */
[----:B------:R-:W-:Y:S01]  /*1b80*/  MOV R0, UR23 ;  /* 0x0000001700007c02 */ /* 0x000fe20008000f00 */
[----:B------:R-:W-:Y:S02]  /*1b90*/  UISETP.NE.AND UP0, UPT, UR50, URZ, UPT ;  /* 0x000000ff3200728c */ /* 0x000fe4000bf05270 */
[----:B------:R-:W-:Y:S01]  /*1ba0*/  ULEA UR19, UR47, UR52, 0x6 ;  /* 0x000000342f137291 */ /* 0x000fe2000f8e30ff */
[----:B------:R-:W-:Y:S01]  /*1bb0*/  SHF.L.U32 R0, R0, 0x1f, RZ ;  /* 0x0000001f00007819 */ /* 0x000fe200000006ff */
[----:B------:R-:W-:Y:S01]  /*1bc0*/  UMOV UR24, URZ ;  /* 0x000000ff00187c82 */ /* 0x000fe20008000000 */
[----:B------:R-:W-:Y:S01]  /*1bd0*/  UMOV UR21, URZ ;  /* 0x000000ff00157c82 */ /* 0x000fe20008000000 */
[----:B------:R-:W-:Y:S01]  /*1be0*/  UMOV UR20, URZ ;  /* 0x000000ff00147c82 */ /* 0x000fe20008000000 */
[----:B-1----:R-:W-:-:S04]  /*1bf0*/  ULEA UR25, UR25, UR4, 0x18 ;  /* 0x0000000419197291 */ /* 0x002fc8000f8ec0ff */
[----:B------:R-:W-:-:S09]  /*1c00*/  ULEA UR4, UR26, UR25, 0x3 ;  /* 0x000000191a047291 */ /* 0x000fd2000f8e18ff */
[----:B------:R1:W2:Y:S01]  /*1c10*/  SYNCS.PHASECHK.TRANS64.TRYWAIT P0, [UR4+0x120], R0 ;  /* 0x00012000ff0075a7 */ /* 0x0002a20008001104 */
[----:B------:R-:W-:-:S04]  /*1c20*/  ULEA.HI UR4, UR45, UR45, URZ, 0x1 ;  /* 0x0000002d2d047291 */ /* 0x000fc8000f8f08ff */
[----:B------:R-:W-:-:S04]  /*1c30*/  USHF.L.U32 UR4, UR4, 0x6, URZ ;  /* 0x0000000604047899 */ /* 0x000fc800080006ff */
[----:B------:R-:W-:-:S04]  /*1c40*/  ULOP3.LUT UR4, UR4, 0xffffff80, URZ, 0xc0, !UPT ;  /* 0xffffff8004047892 */ /* 0x000fc8000f8ec0ff */
[----:B------:R-:W-:Y:S01]  /*1c50*/  ULOP3.LUT UR35, UR4, 0x40, UR53, 0xf8, !UPT ;  /* 0x0000004004237892 */ /* 0x000fe2000f8ef835 */
[----:B------:R-:W-:Y:S11]  /*1c60*/  BRA.U !UP0, `(.L_x_23) ;  /* 0x0000000508607547 */ /* 0x000ff6000b800000 */
[----:B------:R-:W3:Y:S01]  /*1c70*/  LDCU.128 UR8, c[0x0][0x480] ;  /* 0x00009000ff0877ac */ /* 0x000ee20008000c00 */
[----:B------:R-:W4:Y:S01]  /*1c80*/  LDCU.64 UR12, c[0x0][0x490] ;  /* 0x00009200ff0c77ac */ /* 0x000f220008000a00 */
[----:B------:R-:W1:Y:S01]  /*1c90*/  LDCU.64 UR20, c[0x0][0x4b0] ;  /* 0x00009600ff1477ac */ /* 0x000e620008000a00 */
[----:B------:R-:W1:Y:S01]  /*1ca0*/  LDCU.64 UR16, c[0x0][0x4d0] ;  /* 0x00009a00ff1077ac */ /* 0x000e620008000a00 */
[----:B------:R-:W1:Y:S01]  /*1cb0*/  LDCU UR43, c[0x0][0x390] ;  /* 0x00007200ff2b77ac */ /* 0x000e620008000800 */
[----:B---3--:R-:W-:Y:S02]  /*1cc0*/  UIMAD.WIDE.U32 UR4, UR35, UR9, URZ ;  /* 0x00000009230472a5 */ /* 0x008fe4000f8e00ff */
[----:B------:R-:W-:Y:S01]  /*1cd0*/  UISETP.NE.AND UP0, UPT, UR8, 0x1, UPT ;  /* 0x000000010800788c */ /* 0x000fe2000bf05270 */
[----:B------:R-:W3:Y:S04]  /*1ce0*/  LDCU UR44, c[0x0][0x38c] ;  /* 0x00007180ff2c77ac */ /* 0x000ee80008000800 */
[----:B------:R-:W-:Y:S01]  /*1cf0*/  UMOV UR4, UR5 ;  /* 0x0000000500047c82 */ /* 0x000fe20008000000 */
[----:B------:R-:W1:Y:S01]  /*1d00*/  LDCU.64 UR14, c[0x0][0x4b8] ;  /* 0x00009700ff0e77ac */ /* 0x000e620008000a00 */
[----:B------:R-:W-:-:S02]  /*1d10*/  USHF.R.U32.HI UR6, URZ, UR10, UR4 ;  /* 0x0000000aff067299 */ /* 0x000fc40008011604 */
[----:B------:R-:W-:Y:S02]  /*1d20*/  UIADD3 UR34, UPT, UPT, UR51, UR27, URZ ;  /* 0x0000001b33227290 */ /* 0x000fe4000fffe0ff */
[----:B------:R-:W-:Y:S02]  /*1d30*/  USEL UR6, UR35, UR6, !UP0 ;  /* 0x0000000623067287 */ /* 0x000fe4000c000000 */
[----:B------:R-:W-:Y:S02]  /*1d40*/  UISETP.NE.AND UP0, UPT, UR11, 0x1, UPT ;  /* 0x000000010b00788c */ /* 0x000fe4000bf05270 */
[----:B----4-:R-:W-:Y:S02]  /*1d50*/  UIMAD.WIDE.U32 UR4, UR6, UR12, URZ ;  /* 0x0000000c060472a5 */ /* 0x010fe4000f8e00ff */
[----:B------:R-:W-:Y:S01]  /*1d60*/  UIADD3 UR7, UPT, UPT, -UR6, URZ, URZ ;  /* 0x000000ff06077290 */ /* 0x000fe2000fffe1ff */
[----:B------:R-:W-:-:S03]  /*1d70*/  UMOV UR24, URZ ;  /* 0x000000ff00187c82 */ /* 0x000fc60008000000 */
[----:B------:R-:W-:Y:S01]  /*1d80*/  UIMAD UR7, UR8, UR7, UR35 ;  /* 0x00000007080772a4 */ /* 0x000fe2000f8e0223 */
[----:B------:R-:W-:Y:S02]  /*1d90*/  UMOV UR4, UR5 ;  /* 0x0000000500047c82 */ /* 0x000fe40008000000 */
[----:B------:R-:W-:Y:S02]  /*1da0*/  USHF.R.U32.HI UR13, URZ, UR13, UR4 ;  /* 0x0000000dff0d7299 */ /* 0x000fe40008011604 */
[----:B------:R-:W4:Y:S02]  /*1db0*/  LDCU.64 UR4, c[0x0][0x4d8] ;  /* 0x00009b00ff0477ac */ /* 0x000f240008000a00 */
[----:B------:R-:W-:-:S04]  /*1dc0*/  USEL UR13, UR6, UR13, !UP0 ;  /* 0x0000000d060d7287 */ /* 0x000fc8000c000000 */
[----:B------:R-:W-:-:S04]  /*1dd0*/  UIADD3 UR12, UPT, UPT, -UR13, URZ, URZ ;  /* 0x000000ff0d0c7290 */ /* 0x000fc8000fffe1ff */
[----:B------:R-:W-:Y:S02]  /*1de0*/  UIMAD UR12, UR11, UR12, UR6 ;  /* 0x0000000c0b0c72a4 */ /* 0x000fe4000f8e0206 */
[----:B-1----:R-:W-:Y:S02]  /*1df0*/  UIMAD UR11, UR7, UR20, UR16 ;  /* 0x00000014070b72a4 */ /* 0x002fe4000f8e0210 */
[----:B------:R-:W-:Y:S01]  /*1e00*/  UIMAD UR12, UR12, UR21, UR17 ;  /* 0x000000150c0c72a4 */ /* 0x000fe2000f8e0211 */
[----:B------:R-:W-:Y:S01]  /*1e10*/  UMOV UR6, UR26 ;  /* 0x0000001a00067c82 */ /* 0x000fe20008000000 */
[----:B------:R-:W-:Y:S01]  /*1e20*/  UMOV UR20, URZ ;  /* 0x000000ff00147c82 */ /* 0x000fe20008000000 */
[----:B---3--:R-:W-:-:S09]  /*1e30*/  UMOV UR21, URZ ;  /* 0x000000ff00157c82 */ /* 0x008fd20008000000 */
.L_x_29:
[----:B------:R-:W-:Y:S01]  /*1e40*/  @!P3 MOV R3, 0x3000 ;  /* 0x000030000003b802 */ /* 0x000fe20000000f00 */
[----:B------:R-:W-:Y:S01]  /*1e50*/  ULEA UR9, UR6, UR25, 0x3 ;  /* 0x0000001906097291 */ /* 0x000fe2000f8e18ff */
[----:B-12---:R-:W-:Y:S11]  /*1e60*/  @P0 BRA `(.L_x_24) ;  /* 0x0000000000100947 */ /* 0x006ff60003800000 */
[----:B------:R-:W-:Y:S04]  /*1e70*/  MOV R4, UR23 ;  /* 0x0000001700047c02 */ /* 0x000fe80008000f00 */
[----:B------:R-:W-:Y:S04]  /*1e80*/  SHF.L.U32 R4, R4, 0x1f, RZ ;  /* 0x0000001f04047819 */ /* 0x000fe800000006ff */
[----:B------:R-:W1:Y:S02]  /*1e90*/  SYNCS.PHASECHK.TRANS64.TRYWAIT P0, [UR9+0x120], R4 ;  /* 0x00012004ff0075a7 */ /* 0x000e640008001109 */
[----:B-1----:R-:W-:Y:S05]  /*1ea0*/  @!P0 BRA `(.L_x_25) ;  /* 0x0000006400d08947 */ /* 0x002fea0003800000 */
.L_x_24:
[----:B------:R2:W-:Y:S01]  /*1eb0*/  @!P3 SYNCS.ARRIVE.TRANS64 RZ, [UR9], R3 ;  /* 0x00000003ffffb9a7 */ /* 0x0005e20008000009 */
[----:B------:R-:W-:Y:S04]  /*1ec0*/  ULOP3.LUT UR7, UR33, 0x2, URZ, 0xfc, !UPT ;  /* 0x0000000221077892 */ /* 0x000fe8000f8efcff */
[----:B------:R-:W-:Y:S09]  /*1ed0*/  UISETP.NE.AND UP0, UPT, UR7, 0x2, UPT ;  /* 0x000000020700788c */ /* 0x000ff2000bf05270 */
[----:B------:R-:W-:Y:S05]  /*1ee0*/  BRA.U UP0, `(.L_x_26) ;  /* 0x0000000100047547 */ /* 0x000fea000b800000 */
[----:B----4-:R-:W-:Y:S05]  /*1ef0*/  BPT.TRAP 0x1 ;  /* 0x000000040000795c */ /* 0x010fea0000300000 */
.L_x_26:
[----:B------:R-:W-:Y:S04]  /*1f00*/  BSSY.RECONVERGENT B0, `(.L_x_27) ;  /* 0x0000003000007945 */ /* 0x000fe80003800200 */
[----:B------:R-:W-:Y:S05]  /*1f10*/  @P2 BRA `(.L_x_28) ;  /* 0x0000000000042947 */ /* 0x000fea0003800000 */
[----:B----4-:R-:W-:Y:S05]  /*1f20*/  BPT.TRAP 0x1 ;  /* 0x000000040000795c */ /* 0x010fea0000300000 */
.L_x_28:
[----:B----4-:R-:W-:Y:S05]  /*1f30*/  BSYNC.RECONVERGENT B0 ;  /* 0x0000000000007941 */ /* 0x010fea0003800200 */
.L_x_27:
[----:B------:R-:W-:Y:S02]  /*1f40*/  UIADD3 UR7, UPT, UPT, UR6, 0x1, URZ ;  /* 0x0000000106077890 */ /* 0x000fe4000fffe0ff */
[----:B------:R-:W-:Y:S02]  /*1f50*/  ULEA UR16, UR6, UR25, 0xb ;  /* 0x0000001906107291 */ /* 0x000fe4000f8e58ff */
[----:B------:R-:W-:Y:S02]  /*1f60*/  UISETP.NE.AND UP0, UPT, UR7, 0x24, UPT ;  /* 0x000000240700788c */ /* 0x000fe4000bf05270 */
[----:B------:R-:W-:Y:S02]  /*1f70*/  UIADD3 UR30, UP1, UPT, UR36, 0x80, URZ ;  /* 0x00000080241e7890 */ /* 0x000fe4000ff3e0ff */
[----:B------:R-:W-:Y:S02]  /*1f80*/  USEL UR8, URZ, 0x1, UP0 ;  /* 0x00000001ff087887 */ /* 0x000fe40008000000 */
[----:B------:R-:W-:Y:S02]  /*1f90*/  USEL UR26, UR7, URZ, UP0 ;  /* 0x000000ff071a7287 */ /* 0x000fe40008000000 */
[----:B------:R-:W-:Y:S02]  /*1fa0*/  ULOP3.LUT UR23, UR23, UR8, URZ, 0x3c, !UPT ;  /* 0x0000000817177292 */ /* 0x000fe4000f8e3cff */
[----:B------:R-:W-:Y:S02]  /*1fb0*/  ULEA UR7, UR26, UR25, 0x3 ;  /* 0x000000191a077291 */ /* 0x000fe4000f8e18ff */
[----:B------:R-:W-:Y:S02]  /*1fc0*/  ULEA UR8, UR6, UR25, 0xc ;  /* 0x0000001906087291 */ /* 0x000fe4000f8e60ff */
[----:B------:R-:W-:Y:S01]  /*1fd0*/  ULOP3.LUT UR9, UR9, 0xfefffff8, URZ, 0xc0, !UPT ;  /* 0xfefffff809097892 */ /* 0x000fe2000f8ec0ff */
[----:B-1----:R-:W-:Y:S01]  /*1fe0*/  MOV R0, UR23 ;  /* 0x0000001700007c02 */ /* 0x002fe20008000f00 */
[----:B------:R-:W-:Y:S02]  /*1ff0*/  USHF.L.U32 UR10, UR24, 0x6, URZ ;  /* 0x00000006180a7899 */ /* 0x000fe400080006ff */
[----:B------:R-:W-:Y:S01]  /*2000*/  UIADD3.X UR31, UPT, UPT, URZ, UR37, URZ, UP1, !UPT ;  /* 0x00000025ff1f7290 */ /* 0x000fe20008ffe4ff */
[----:B------:R-:W-:Y:S01]  /*2010*/  SHF.L.U32 R0, R0, 0x1f, RZ ;  /* 0x0000001f00007819 */ /* 0x000fe200000006ff */
[----:B------:R-:W-:Y:S02]  /*2020*/  UIADD3 UR8, UPT, UPT, UR8, 0x2600, URZ ;  /* 0x0000260008087890 */ /* 0x000fe4000fffe0ff */
[----:B------:R-:W-:Y:S01]  /*2030*/  UIADD3 UR28, UP0, UPT, UR36, 0x180, URZ ;  /* 0x00000180241c7890 */ /* 0x000fe2000ff1e0ff */
[----:B------:R3:W1:Y:S01]  /*2040*/  SYNCS.PHASECHK.TRANS64.TRYWAIT P0, [UR7+0x120], R0 ;  /* 0x00012000ff0075a7 */ /* 0x0006620008001107 */
[----:B------:R-:W-:Y:S02]  /*2050*/  UIMAD UR7, UR20, UR14, UR4 ;  /* 0x0000000e140772a4 */ /* 0x000fe4000f8e0204 */
[----:B------:R-:W-:Y:S02]  /*2060*/  UIMAD UR6, UR21, UR15, UR5 ;  /* 0x0000000f150672a4 */ /* 0x000fe4000f8e0205 */
[----:B------:R-:W-:Y:S02]  /*2070*/  UIADD3.X UR29, UPT, UPT, URZ, UR37, URZ, UP0, !UPT ;  /* 0x00000025ff1d7290 */ /* 0x000fe400087fe4ff */
[----:B------:R-:W-:Y:S02]  /*2080*/  UPRMT UR6, UR7, 0x40, UR6 ;  /* 0x0000004007067896 */ /* 0x000fe40008000006 */
[----:B------:R-:W-:Y:S02]  /*2090*/  UIADD3 UR16, UPT, UPT, UR16, 0x26600, URZ ;  /* 0x0002660010107890 */ /* 0x000fe4000fffe0ff */
[----:B------:R-:W-:Y:S02]  /*20a0*/  UPRMT UR6, UR6, 0x5410, URZ ;  /* 0x0000541006067896 */ /* 0x000fe400080000ff */
[----:B------:R-:W-:Y:S02]  /*20b0*/  UIADD3 UR32, UPT, UPT, UR20, 0x1, URZ ;  /* 0x0000000114207890 */ /* 0x000fe4000fffe0ff */
[----:B------:R-:W-:Y:S02]  /*20c0*/  UIADD3 UR22, UPT, UPT, UR21, 0x1, URZ ;  /* 0x0000000115167890 */ /* 0x000fe4000fffe0ff */
[----:B------:R-:W-:Y:S02]  /*20d0*/  UISETP.NE.AND UP2, UPT, UR32, UR44, UPT ;  /* 0x0000002c2000728c */ /* 0x000fe4000bf45270 */
[----:B------:R-:W-:Y:S02]  /*20e0*/  UIADD3 UR27, UPT, UPT, UR27, 0x1, URZ ;  /* 0x000000011b1b7890 */ /* 0x000fe4000fffe0ff */
[----:B------:R-:W-:Y:S01]  /*20f0*/  UIADD3 UR7, UPT, UPT, UR24, 0x1, URZ ;  /* 0x0000000118077890 */ /* 0x000fe2000fffe0ff */
[----:B------:R-:W-:Y:S01]  /*2100*/  UMOV UR40, 0x0 ;  /* 0x0000000000287882 */ /* 0x000fe20000000000 */
[----:B------:R-:W-:Y:S01]  /*2110*/  UMOV UR41, 0x10000000 ;  /* 0x1000000000297882 */ /* 0x000fe20000000000 */
[----:B------:R-:W-:Y:S01]  /*2120*/  UMOV UR17, UR9 ;  /* 0x0000000900117c82 */ /* 0x000fe20008000000 */
[----:B------:R4:W-:Y:S01]  /*2130*/  UTMALDG.4D.IM2COL.2CTA [UR8], [UR30], UR6, desc[UR40] ;  /* 0x000028081e0073b4 */ /* 0x0009e20008259006 */
[----:B------:R-:W-:Y:S02]  /*2140*/  UMOV UR18, UR10 ;  /* 0x0000000a00127c82 */ /* 0x000fe40008000000 */
[----:B------:R-:W-:Y:S04]  /*2150*/  @UP2 UIADD3 UR22, UPT, UPT, UR21, URZ, URZ ;  /* 0x000000ff15162290 */ /* 0x000fe8000fffe0ff */
[----:B------:R-:W-:Y:S01]  /*2160*/  UISETP.NE.AND UP0, UPT, UR22, UR43, UPT ;  /* 0x0000002b1600728c */ /* 0x000fe2000bf05270 */
[----:B------:R2:W-:Y:S10]  /*2170*/  UTMALDG.4D.2CTA [UR16], [UR28], desc[UR40] ;  /* 0x000028101c0075b4 */ /* 0x0005f40008219000 */
[----:B------:R-:W-:Y:S07]  /*2180*/  @UP0 UIADD3 UR7, UPT, UPT, UR24, URZ, URZ ;  /* 0x000000ff18070290 */ /* 0x000fee000fffe0ff */
[----:B------:R-:W-:Y:S01]  /*2190*/  UMOV UR24, UR7 ;  /* 0x0000000700187c82 */ /* 0x000fe20008000000 */
[----:B----4-:R-:W-:Y:S01]  /*21a0*/  UMOV UR6, UR26 ;  /* 0x0000001a00067c82 */ /* 0x010fe20008000000 */
[----:B--2---:R-:W-:Y:S02]  /*21b0*/  USEL UR21, UR22, URZ, UP0 ;  /* 0x000000ff16157287 */ /* 0x004fe40008000000 */
[----:B------:R-:W-:Y:S02]  /*21c0*/  UISETP.NE.AND UP0, UPT, UR27, UR34, UPT ;  /* 0x000000221b00728c */ /* 0x000fe4000bf05270 */
[----:B------:R-:W-:Y:S07]  /*21d0*/  USEL UR20, UR32, URZ, UP2 ;  /* 0x000000ff20147287 */ /* 0x000fee0009000000 */
[----:B---3--:R-:W-:Y:S05]  /*21e0*/  BRA.U UP0, `(.L_x_29) ;  /* 0xfffffffd00147547 */ /* 0x008fea000b83ffff */
.L_x_23:
[----:B------:R-:W-:Y:S01]  /*21f0*/  ULEA UR4, UR26, UR25, 0x3 ;  /* 0x000000191a047291 */ /* 0x000fe2000f8e18ff */
[----:B-1----:R-:W-:Y:S01]  /*2200*/  MOV R0, UR23 ;  /* 0x0000001700007c02 */ /* 0x002fe20008000f00 */
[----:B------:R-:W-:Y:S01]  /*2210*/  @!P1 SYNCS.ARRIVE.TRANS64.A1T0 RZ, [UR25+0x258], RZ ;  /* 0x000258ffffff99a7 */ /* 0x000fe20008100019 */
[----:B------:R-:W-:Y:S02]  /*2220*/  UISETP.GE.AND UP0, UPT, UR46, 0x1, UPT ;  /* 0x000000012e00788c */ /* 0x000fe4000bf06270 */
[----:B------:R-:W-:-:S04]  /*2230*/  SHF.L.U32 R0, R0, 0x1f, RZ ;  /* 0x0000001f00007819 */ /* 0x000fc800000006ff */
[----:B--2---:R1:W2:Y:S03]  /*2240*/  SYNCS.PHASECHK.TRANS64.TRYWAIT P0, [UR4+0x120], R0 ;  /* 0x00012000ff0075a7 */ /* 0x0042a60008001104 */
[----:B------:R-:W-:Y:S05]  /*2250*/  BRA.U !UP0, `(.L_x_30) ;  /* 0x00000005085c7547 */ /* 0x000fea000b800000 */
        /* <DEDUP_REMOVED lines=16> */
[----:B------:R-:W-:-:S03]  /*2360*/  UMOV UR32, UR46 ;  /* 0x0000002e00207c82 */ /* 0x000fc60008000000 */
        /* <DEDUP_REMOVED lines=9> */
[----:B---3--:R-:W-:-:S11]  /*2400*/  UMOV UR6, UR26 ;  /* 0x0000001a00067c82 */ /* 0x008fd60008000000 */
.L_x_36:
[----:B------:R-:W-:Y:S01]  /*2410*/  @!P3 MOV R3, 0x3000 ;  /* 0x000030000003b802 */ /* 0x000fe20000000f00 */
[----:B------:R-:W-:Y:S01]  /*2420*/  ULEA UR9, UR6, UR25, 0x3 ;  /* 0x0000001906097291 */ /* 0x000fe2000f8e18ff */
[----:B-12---:R-:W-:Y:S11]  /*2430*/  @P0 BRA `(.L_x_31) ;  /* 0x0000000000100947 */ /* 0x006ff60003800000 */
[----:B------:R-:W-:Y:S04]  /*2440*/  MOV R4, UR23 ;  /* 0x0000001700047c02 */ /* 0x000fe80008000f00 */
[----:B------:R-:W-:Y:S04]  /*2450*/  SHF.L.U32 R4, R4, 0x1f, RZ ;  /* 0x0000001f04047819 */ /* 0x000fe800000006ff */
[----:B------:R-:W1:Y:S02]  /*2460*/  SYNCS.PHASECHK.TRANS64.TRYWAIT P0, [UR9+0x120], R4 ;  /* 0x00012004ff0075a7 */ /* 0x000e640008001109 */
[----:B-1----:R-:W-:Y:S05]  /*2470*/  @!P0 BRA `(.L_x_32) ;  /* 0x0000006000748947 */ /* 0x002fea0003800000 */
.L_x_31:
[----:B------:R2:W-:Y:S01]  /*2480*/  @!P3 SYNCS.ARRIVE.TRANS64 RZ, [UR9], R3 ;  /* 0x00000003ffffb9a7 */ /* 0x0005e20008000009 */
[----:B------:R-:W-:Y:S04]  /*2490*/  ULOP3.LUT UR7, UR33, 0x2, URZ, 0xfc, !UPT ;  /* 0x0000000221077892 */ /* 0x000fe8000f8efcff */
[----:B------:R-:W-:Y:S09]  /*24a0*/  UISETP.NE.AND UP0, UPT, UR7, 0x2, UPT ;  /* 0x000000020700788c */ /* 0x000ff2000bf05270 */
[----:B------:R-:W-:Y:S05]  /*24b0*/  BRA.U UP0, `(.L_x_33) ;  /* 0x0000000100047547 */ /* 0x000fea000b800000 */
[----:B----4-:R-:W-:Y:S05]  /*24c0*/  BPT.TRAP 0x1 ;  /* 0x000000040000795c */ /* 0x010fea0000300000 */
.L_x_33:
[----:B------:R-:W-:Y:S04]  /*24d0*/  BSSY.RECONVERGENT B0, `(.L_x_34) ;  /* 0x0000003000007945 */ /* 0x000fe80003800200 */
[----:B------:R-:W-:Y:S05]  /*24e0*/  @P2 BRA `(.L_x_35) ;  /* 0x0000000000042947 */ /* 0x000fea0003800000 */
[----:B----4-:R-:W-:Y:S05]  /*24f0*/  BPT.TRAP 0x1 ;  /* 0x000000040000795c */ /* 0x010fea0000300000 */
.L_x_35:
[----:B----4-:R-:W-:Y:S05]  /*2500*/  BSYNC.RECONVERGENT B0 ;  /* 0x0000000000007941 */ /* 0x010fea0003800200 */
.L_x_34:
        /* <DEDUP_REMOVED lines=26> */
[----:B------:R-:W-:Y:S01]  /*26b0*/  UIADD3 UR7, UPT, UPT, UR24, 0x1, URZ ;  /* 0x0000000118077890 */ /* 0x000fe2000fffe0ff */
[----:B------:R-:W-:Y:S01]  /*26c0*/  UMOV UR40, 0x0 ;  /* 0x0000000000287882 */ /* 0x000fe20000000000 */
[----:B------:R-:W-:Y:S01]  /*26d0*/  UMOV UR41, 0x10000000 ;  /* 0x1000000000297882 */ /* 0x000fe20000000000 */
[----:B------:R-:W-:Y:S01]  /*26e0*/  UMOV UR17, UR9 ;  /* 0x0000000900117c82 */ /* 0x000fe20008000000 */
[----:B------:R4:W-:Y:S01]  /*26f0*/  UTMALDG.4D.IM2COL.2CTA [UR8], [UR30], UR6, desc[UR40] ;  /* 0x000028081e0073b4 */ /* 0x0009e20008259006 */
[----:B------:R-:W-:Y:S04]  /*2700*/  UMOV UR18, UR10 ;  /* 0x0000000a00127c82 */ /* 0x000fe80008000000 */
[----:B------:R-:W-:Y:S04]  /*2710*/  @UP2 UIADD3 UR22, UPT, UPT, UR21, URZ, URZ ;  /* 0x000000ff15162290 */ /* 0x000fe8000fffe0ff */
[----:B------:R-:W-:Y:S01]  /*2720*/  UISETP.NE.AND UP0, UPT, UR22, UR43, UPT ;  /* 0x0000002b1600728c */ /* 0x000fe2000bf05270 */
[----:B------:R2:W-:Y:S10]  /*2730*/  UTMALDG.4D.2CTA [UR16], [UR28], desc[UR40] ;  /* 0x000028101c0075b4 */ /* 0x0005f40008219000 */
[----:B------:R-:W-:Y:S07]  /*2740*/  @UP0 UIADD3 UR7, UPT, UPT, UR24, URZ, URZ ;  /* 0x000000ff18070290 */ /* 0x000fee000fffe0ff */
[----:B------:R-:W-:Y:S01]  /*2750*/  UMOV UR24, UR7 ;  /* 0x0000000700187c82 */ /* 0x000fe20008000000 */
[----:B----4-:R-:W-:Y:S02]  /*2760*/  UIADD3 UR6, UPT, UPT, UR32, -0x1, URZ ;  /* 0xffffffff20067890 */ /* 0x010fe4000fffe0ff */
[----:B--2---:R-:W-:Y:S02]  /*2770*/  USEL UR21, UR22, URZ, UP0 ;  /* 0x000000ff16157287 */ /* 0x004fe40008000000 */
[----:B------:R-:W-:Y:S02]  /*2780*/  UISETP.GT.U32.AND UP0, UPT, UR32, 0x1, UPT ;  /* 0x000000012000788c */ /* 0x000fe4000bf04070 */
[----:B------:R-:W-:Y:S01]  /*2790*/  USEL UR20, UR27, URZ, UP2 ;  /* 0x000000ff1b147287 */ /* 0x000fe20009000000 */
[----:B------:R-:W-:Y:S01]  /*27a0*/  UMOV UR32, UR6 ;  /* 0x0000000600207c82 */ /* 0x000fe20008000000 */
[----:B------:R-:W-:Y:S05]  /*27b0*/  UMOV UR6, UR26 ;  /* 0x0000001a00067c82 */ /* 0x000fea0008000000 */
[----:B---3--:R-:W-:Y:S05]  /*27c0*/  BRA.U UP0, `(.L_x_36) ;  /* 0xfffffffd00107547 */ /* 0x008fea000b83ffff */
.L_x_30:
[----:B------:R-:W-:Y:S01]  /*27d0*/  SHF.L.U32 R3, R2, 0x1f, RZ ;  /* 0x0000001f02037819 */ /* 0x000fe200000006ff */
[----:B------:R-:W-:-:S03]  /*27e0*/  NOP ;  /* 0x0000000000007918 */ /* 0x000fc60000000000 */
[----:B-12---:R-:W1:Y:S02]  /*27f0*/  SYNCS.PHASECHK.TRANS64.TRYWAIT P0, [UR25+0x260], R3 ;  /* 0x00026003ff0075a7 */ /* 0x006e640008001119 */
[----:B-1----:R-:W-:Y:S05]  /*2800*/  @!P0 BRA `(.L_x_37) ;  /* 0x0000005c00a88947 */ /* 0x002fea0003800000 */
.L_x_142:
[----:B------:R-:W2:Y:S01]  /*2810*/  LDS.128 R4, [UR25+0x2a0] ;  /* 0x0002a019ff047984 */ /* 0x000ea20008000c00 */
[----:B------:R-:W-:Y:S02]  /*2820*/  UIADD3 UR4, UPT, UPT, UR25, 0x268, URZ ;  /* 0x0000026819047890 */ /* 0x000fe4000fffe0ff */
[----:B------:R-:W-:Y:S01]  /*2830*/  UISETP.GE.AND UP0, UPT, UR39, 0x1, UPT ;  /* 0x000000012700788c */ /* 0x000fe2000bf06270 */
[----:B------:R-:W-:Y:S01]  /*2840*/  @!PT LDS RZ, [RZ] ;  /* 0x00000000fffff984 */ /* 0x000fe20000000800 */
[----:B------:R-:W-:Y:S01]  /*2850*/  @!PT LDS RZ, [RZ] ;  /* 0x00000000fffff984 */ /* 0x000fe20000000800 */
[----:B------:R-:W-:Y:S01]  /*2860*/  @!PT LDS RZ, [RZ] ;  /* 0x00000000fffff984 */ /* 0x000fe20000000800 */
[----:B------:R-:W-:Y:S01]  /*2870*/  @!PT LDS RZ, [RZ] ;  /* 0x00000000fffff984 */ /* 0x000fe20000000800 */
[----:B------:R3:W-:Y:S06]  /*2880*/  MEMBAR.ALL.CTA ;  /* 0x0000000000007992 */ /* 0x0007ec0000008000 */
[----:B---3--:R-:W3:Y:S01]  /*2890*/  FENCE.VIEW.ASYNC.S ;  /* 0x00000000000073c6 */ /* 0x008ee20000000000 */
[----:B------:R-:W-:-:S09]  /*28a0*/  UPRMT UR4, URZ, 0x654, UR4 ;  /* 0x00000654ff047896 */ /* 0x000fd20008000004 */
[----:B---3--:R-:W-:Y:S01]  /*28b0*/  SYNCS.ARRIVE.TRANS64.RED.A1T0 RZ, [UR4], RZ ;  /* 0x000000ffffff79a7 */ /* 0x008fe20008100404 */
[----:B--2---:R-:W-:-:S13]  /*28c0*/  LOP3.LUT P0, RZ, R6, 0x1, RZ, 0xc0, !PT ;  /* 0x0000000106ff7812 */ /* 0x004fda000780c0ff */
[----:B------:R-:W-:Y:S01]  /*28d0*/  VOTEU.ANY UP1, P0 ;  /* 0x0000000000ff7886 */ /* 0x000fe20000020100 */
[----:B------:R-:W-:-:S13]  /*28e0*/  PLOP3.LUT P0, PT, PT, PT, UP1, 0x80, 0x8 ;  /* 0x000000000008781c */ /* 0x000fda0003f0f018 */
[----:B-1----:R-:W-:Y:S02]  /*28f0*/  @P0 MOV R0, R4 ;  /* 0x0000000400000202 */ /* 0x002fe40000000f00 */
[----:B------:R-:W-:Y:S02]  /*2900*/  @P0 LOP3.LUT R4, R5, 0xffff, RZ, 0xc0, !PT ;  /* 0x0000ffff05040812 */ /* 0x000fe400078ec0ff */
[----:B------:R-:W-:Y:S02]  /*2910*/  @P0 R2UR UR6, R0 ;  /* 0x00000000000602ca */ /* 0x000fe400000e0000 */
[----:B------:R-:W-:-:S11]  /*2920*/  @P0 R2UR UR5, R4 ;  /* 0x00000000040502ca */ /* 0x000fd600000e0000 */
[----:B------:R-:W-:Y:S02]  /*2930*/  @UP1 UMOV UR42, UR6 ;  /* 0x00000006002a1c82 */ /* 0x000fe40008000000 */
[----:B------:R-:W-:Y:S01]  /*2940*/  @UP1 UMOV UR38, UR5 ;  /* 0x0000000500261c82 */ /* 0x000fe20008000000 */
[----:B------:R-:W-:Y:S05]  /*2950*/  BRA.U !UP0, `(.L_x_38) ;  /* 0x0000000108d47547 */ /* 0x000fea000b800000 */
[----:B------:R-:W1:Y:S01]  /*2960*/  LDCU.128 UR16, c[0x0][0xb10] ;  /* 0x00016200ff1077ac */ /* 0x000e620008000c00 */
[----:B------:R-:W2:Y:S01]  /*2970*/  LDCU UR21, c[0x0][0xb20] ;  /* 0x00016400ff1577ac */ /* 0x000ea20008000800 */
[----:B------:R-:W3:Y:S01]  /*2980*/  LDCU UR20, c[0x0][0xb0c] ;  /* 0x00016180ff1477ac */ /* 0x000ee20008000800 */
[----:B------:R-:W4:Y:S01]  /*2990*/  LDCU.64 UR8, c[0x0][0xb28] ;  /* 0x00016500ff0877ac */ /* 0x000f220008000a00 */
[----:B------:R-:W-:Y:S02]  /*29a0*/  UISETP.NE.AND UP3, UPT, UR39, 0x1, UPT ;  /* 0x000000012700788c */ /* 0x000fe4000bf65270 */
[----:B-1----:R-:W-:Y:S02]  /*29b0*/  UIMAD.WIDE.U32 UR4, UR48, UR19, URZ ;  /* 0x00000013300472a5 */ /* 0x002fe4000f8e00ff */
[----:B------:R-:W-:Y:S02]  /*29c0*/  UIMAD.WIDE.U32 UR6, UR49, UR16, URZ ;  /* 0x00000010310672a5 */ /* 0x000fe4000f8e00ff */
[----:B------:R-:W-:-:S02]  /*29d0*/  UISETP.NE.AND UP0, UPT, UR18, 0x1, UPT ;  /* 0x000000011200788c */ /* 0x000fc4000bf05270 */
[----:B------:R-:W-:Y:S01]  /*29e0*/  UIMAD.WIDE.U32 UR14, UR38, UR19, URZ ;  /* 0x00000013260e72a5 */ /* 0x000fe2000f8e00ff */
[----:B------:R-:W-:Y:S01]  /*29f0*/  UMOV UR4, UR5 ;  /* 0x0000000500047c82 */ /* 0x000fe20008000000 */
[----:B---3--:R-:W-:Y:S02]  /*2a00*/  UISETP.NE.AND UP2, UPT, UR20, 0x1, UPT ;  /* 0x000000011400788c */ /* 0x008fe4000bf45270 */
[----:B--2---:R-:W-:Y:S02]  /*2a10*/  USHF.R.U32.HI UR5, URZ, UR21, UR4 ;  /* 0x00000015ff057299 */ /* 0x004fe40008011604 */
[----:B------:R-:W-:Y:S01]  /*2a20*/  UIMAD.WIDE.U32 UR12, UR42, UR16, URZ ;  /* 0x000000102a0c72a5 */ /* 0x000fe2000f8e00ff */
[----:B------:R-:W-:Y:S01]  /*2a30*/  UMOV UR4, UR7 ;  /* 0x0000000700047c82 */ /* 0x000fe20008000000 */
[----:B------:R-:W-:Y:S02]  /*2a40*/  USEL UR5, UR48, UR5, !UP0 ;  /* 0x0000000530057287 */ /* 0x000fe4000c000000 */
[----:B------:R-:W-:-:S02]  /*2a50*/  USHF.R.U32.HI UR4, URZ, UR17, UR4 ;  /* 0x00000011ff047299 */ /* 0x000fc40008011604 */
[----:B----4-:R-:W-:Y:S02]  /*2a60*/  UIMAD.WIDE.U32 UR10, UR5, UR8, URZ ;  /* 0x00000008050a72a5 */ /* 0x010fe4000f8e00ff */
[----:B------:R-:W-:Y:S01]  /*2a70*/  USEL UR6, UR49, UR4, !UP2 ;  /* 0x0000000431067287 */ /* 0x000fe2000d000000 */
[----:B------:R-:W-:Y:S02]  /*2a80*/  UMOV UR12, UR13 ;  /* 0x0000000d000c7c82 */ /* 0x000fe40008000000 */
[----:B------:R-:W-:Y:S01]  /*2a90*/  UMOV UR4, UR15 ;  /* 0x0000000f00047c82 */ /* 0x000fe20008000000 */
[----:B------:R-:W-:Y:S01]  /*2aa0*/  UIMAD.WIDE.U32 UR14, UR6, UR8, URZ ;  /* 0x00000008060e72a5 */ /* 0x000fe2000f8e00ff */
[----:B------:R-:W-:Y:S01]  /*2ab0*/  UMOV UR10, UR11 ;  /* 0x0000000b000a7c82 */ /* 0x000fe20008000000 */
[----:B------:R-:W-:Y:S02]  /*2ac0*/  USHF.R.U32.HI UR4, URZ, UR21, UR4 ;  /* 0x00000015ff047299 */ /* 0x000fe40008011604 */
[----:B------:R-:W-:-:S03]  /*2ad0*/  @UP3 USHF.R.U32.HI UR5, URZ, UR9, UR10 ;  /* 0x00000009ff053299 */ /* 0x000fc6000801160a */
[----:B------:R-:W-:Y:S01]  /*2ae0*/  UMOV UR14, UR15 ;  /* 0x0000000f000e7c82 */ /* 0x000fe20008000000 */
[----:B------:R-:W-:Y:S02]  /*2af0*/  USHF.R.U32.HI UR17, URZ, UR17, UR12 ;  /* 0x00000011ff117299 */ /* 0x000fe4000801160c */
[----:B------:R-:W-:Y:S02]  /*2b00*/  USEL UR4, UR38, UR4, !UP0 ;  /* 0x0000000426047287 */ /* 0x000fe4000c000000 */
[----:B------:R-:W-:Y:S02]  /*2b10*/  @UP3 USHF.R.U32.HI UR6, URZ, UR9, UR14 ;  /* 0x00000009ff063299 */ /* 0x000fe4000801160e */
[----:B------:R-:W-:Y:S02]  /*2b20*/  UIMAD UR7, UR39, UR5, URZ ;  /* 0x00000005270772a4 */ /* 0x000fe4000f8e02ff */
[----:B------:R-:W-:Y:S02]  /*2b30*/  USEL UR5, UR42, UR17, !UP2 ;  /* 0x000000112a057287 */ /* 0x000fe4000d000000 */
[----:B------:R-:W-:-:S02]  /*2b40*/  UIMAD UR10, UR39, UR6, URZ ;  /* 0x00000006270a72a4 */ /* 0x000fc4000f8e02ff */
[----:B------:R-:W-:Y:S02]  /*2b50*/  UISETP.GE.AND UP0, UPT, UR4, UR7, UPT ;  /* 0x000000070400728c */ /* 0x000fe4000bf06270 */
[----:B------:R-:W-:Y:S02]  /*2b60*/  UIMAD.WIDE.U32 UR12, UR4, UR8, URZ ;  /* 0x00000008040c72a5 */ /* 0x000fe4000f8e00ff */
[----:B------:R-:W-:Y:S02]  /*2b70*/  UISETP.GE.OR UP0, UPT, UR5, UR10, UP0 ;  /* 0x0000000a0500728c */ /* 0x000fe40008706670 */
[----:B------:R-:W-:Y:S02]  /*2b80*/  UIMAD.WIDE.U32 UR10, UR5, UR8, URZ ;  /* 0x00000008050a72a5 */ /* 0x000fe4000f8e00ff */
[----:B------:R-:W-:Y:S01]  /*2b90*/  UIADD3 UR12, UPT, UPT, -UR4, URZ, URZ ;  /* 0x000000ff040c7290 */ /* 0x000fe2000fffe1ff */
[----:B------:R-:W-:Y:S01]  /*2ba0*/  UMOV UR8, UR13 ;  /* 0x0000000d00087c82 */ /* 0x000fe20008000000 */
[----:B------:R-:W-:-:S02]  /*2bb0*/  UIADD3 UR10, UPT, UPT, -UR5, URZ, URZ ;  /* 0x000000ff050a7290 */ /* 0x000fc4000fffe1ff */
[----:B------:R-:W-:-:S03]  /*2bc0*/  USHF.R.U32.HI UR8, URZ, UR9, UR8 ;  /* 0x00000009ff087299 */ /* 0x000fc60008011608 */
[----:B------:R-:W-:Y:S01]  /*2bd0*/  @!UP0 UMOV UR7, UR11 ;  /* 0x0000000b00078c82 */ /* 0x000fe20008000000 */
[----:B------:R-:W-:Y:S02]  /*2be0*/  UIMAD UR12, UR18, UR12, UR38 ;  /* 0x0000000c120c72a4 */ /* 0x000fe4000f8e0226 */
[----:B------:R-:W-:Y:S02]  /*2bf0*/  USEL UR8, UR4, UR8, !UP3 ;  /* 0x0000000804087287 */ /* 0x000fe4000d800000 */
[----:B------:R-:W-:Y:S02]  /*2c00*/  @!UP0 USHF.R.U32.HI UR7, URZ, UR9, UR7 ;  /* 0x00000009ff078299 */ /* 0x000fe40008011607 */
[----:B------:R-:W-:Y:S02]  /*2c10*/  UIADD3 UR9, UPT, UPT, -UR8, URZ, URZ ;  /* 0x000000ff08097290 */ /* 0x000fe4000fffe1ff */
[----:B------:R-:W-:Y:S02]  /*2c20*/  @!UP0 USEL UR7, UR5, UR7, !UP3 ;  /* 0x0000000705078287 */ /* 0x000fe4000d800000 */
[----:B------:R-:W-:-:S02]  /*2c30*/  UIMAD UR9, UR39, UR9, UR4 ;  /* 0x00000009270972a4 */ /* 0x000fc4000f8e0204 */
[----:B------:R-:W-:Y:S02]  /*2c40*/  @!UP0 UIADD3 UR8, UPT, UPT, UR8, -UR7, URZ ;  /* 0x8000000708088290 */ /* 0x000fe4000fffe0ff */
[----:B------:R-:W-:Y:S02]  /*2c50*/  @!UP0 UIMAD UR7, UR9, UR6, UR7 ;  /* 0x00000006090782a4 */ /* 0x000fe4000f8e0207 */
[----:B------:R-:W-:Y:S02]  /*2c60*/  @!UP0 UIMAD UR4, UR39, UR8, UR5 ;  /* 0x00000008270482a4 */ /* 0x000fe4000f8e0205 */
[----:B------:R-:W-:Y:S02]  /*2c70*/  UIMAD UR6, UR20, UR10, UR42 ;  /* 0x0000000a140672a4 */ /* 0x000fe4000f8e022a */
[----:B------:R-:W-:Y:S01]  /*2c80*/  UIMAD UR38, UR4, UR18, UR12 ;  /* 0x00000012042672a4 */ /* 0x000fe2000f8e020c */
[----:B------:R-:W-:Y:S02]  /*2c90*/  @!UP0 UMOV UR5, UR7 ;  /* 0x0000000700058c82 */ /* 0x000fe40008000000 */
[----:B------:R-:W-:-:S12]  /*2ca0*/  UIMAD UR42, UR5, UR20, UR6 ;  /* 0x00000014052a72a4 */ /* 0x000fd8000f8e0206 */
.L_x_38:
[----:B------:R-:W1:Y:S02]  /*2cb0*/  LDCU UR4, c[0x0][0xb30] ;  /* 0x00016600ff0477ac */ /* 0x000e640008000800 */
[----:B-1----:R-:W-:-:S09]  /*2cc0*/  UISETP.NE.AND UP0, UPT, UR4, 0x1, UPT ;  /* 0x000000010400788c */ /* 0x002fd2000bf05270 */
[----:B------:R-:W-:Y:S05]  /*2cd0*/  BRA.U UP0, `(.L_x_39) ;  /* 0x0000000100447547 */ /* 0x000fea000b800000 */
[----:B------:R-:W1:Y:S01]  /*2ce0*/  LDCU.128 UR8, c[0x0][0xb10] ;  /* 0x00016200ff0877ac */ /* 0x000e620008000c00 */
[----:B------:R-:W2:Y:S01]  /*2cf0*/  LDCU UR12, c[0x0][0xb0c] ;  /* 0x00016180ff0c77ac */ /* 0x000ea20008000800 */
[----:B------:R-:W3:Y:S01]  /*2d00*/  LDCU UR13, c[0x0][0xb20] ;  /* 0x00016400ff0d77ac */ /* 0x000ee20008000800 */
[----:B-1----:R-:W-:Y:S02]  /*2d10*/  UIMAD.WIDE.U32 UR6, UR42, UR8, URZ ;  /* 0x000000082a0672a5 */ /* 0x002fe4000f8e00ff */
[----:B------:R-:W-:Y:S02]  /*2d20*/  UIMAD.WIDE.U32 UR4, UR38, UR11, URZ ;  /* 0x0000000b260472a5 */ /* 0x000fe4000f8e00ff */
[----:B--2---:R-:W-:Y:S02]  /*2d30*/  UISETP.NE.AND UP2, UPT, UR12, 0x1, UPT ;  /* 0x000000010c00788c */ /* 0x004fe4000bf45270 */
[----:B------:R-:W-:Y:S01]  /*2d40*/  UISETP.NE.AND UP0, UPT, UR10, 0x1, UPT ;  /* 0x000000010a00788c */ /* 0x000fe2000bf05270 */
[----:B------:R-:W-:-:S02]  /*2d50*/  UMOV UR6, UR7 ;  /* 0x0000000700067c82 */ /* 0x000fc40008000000 */
[----:B------:R-:W-:Y:S01]  /*2d60*/  UMOV UR4, UR5 ;  /* 0x0000000500047c82 */ /* 0x000fe20008000000 */
[----:B------:R-:W-:Y:S02]  /*2d70*/  USHF.R.U32.HI UR6, URZ, UR9, UR6 ;  /* 0x00000009ff067299 */ /* 0x000fe40008011606 */
[----:B---3--:R-:W-:Y:S02]  /*2d80*/  USHF.R.U32.HI UR4, URZ, UR13, UR4 ;  /* 0x0000000dff047299 */ /* 0x008fe40008011604 */
[----:B------:R-:W-:Y:S02]  /*2d90*/  USEL UR5, UR42, UR6, !UP2 ;  /* 0x000000062a057287 */ /* 0x000fe4000d000000 */
[----:B------:R-:W-:-:S04]  /*2da0*/  USEL UR4, UR38, UR4, !UP0 ;  /* 0x0000000426047287 */ /* 0x000fc8000c000000 */
[----:B------:R-:W-:Y:S02]  /*2db0*/  UIADD3 UR6, UPT, UPT, UR5, -UR4, URZ ;  /* 0x8000000405067290 */ /* 0x000fe4000fffe0ff */
[----:B------:R-:W-:Y:S02]  /*2dc0*/  UIADD3 UR4, UPT, UPT, -UR5, UR4, URZ ;  /* 0x0000000405047290 */ /* 0x000fe4000fffe1ff */
[----:B------:R-:W-:Y:S02]  /*2dd0*/  UIMAD UR38, UR6, UR10, UR38 ;  /* 0x0000000a062672a4 */ /* 0x000fe4000f8e0226 */
[----:B------:R-:W-:-:S12]  /*2de0*/  UIMAD UR42, UR4, UR12, UR42 ;  /* 0x0000000c042a72a4 */ /* 0x000fd8000f8e022a */
.L_x_39:
[----:B------:R-:W-:Y:S01]  /*2df0*/  R2UR UR4, R83 ;  /* 0x00000000530472ca */ /* 0x000fe200000e0000 */
[----:B------:R-:W-:Y:S01]  /*2e00*/  UIADD3 UR45, UPT, UPT, UR42, UR63, URZ ;  /* 0x0000003f2a2d7290 */ /* 0x000fe2000fffe0ff */
[----:B------:R-:W-:Y:S01]  /*2e10*/  PLOP3.LUT P1, PT, PT, PT, PT, 0x80, 0x8 ;  /* 0x000000000008781c */ /* 0x000fe20003f2f070 */
[----:B------:R-:W-:Y:S01]  /*2e20*/  UMOV UR27, UR34 ;  /* 0x00000022001b7c82 */ /* 0x000fe20008000000 */
[----:B------:R-:W-:-:S09]  /*2e30*/  LOP3.LUT R2, R2, 0x1, RZ, 0x3c, !PT ;  /* 0x0000000102027812 */ /* 0x000fd200078e3cff */
[----:B------:R-:W-:Y:S01]  /*2e40*/  UIADD3 UR47, UPT, UPT, UR38, UR4, URZ ;  /* 0x00000004262f7290 */ /* 0x000fe2000fffe0ff */
[----:B------:R-:W-:Y:S11]  /*2e50*/  BRA.U UP1, `(.L_x_40) ;  /* 0xffffffed01407547 */ /* 0x000ff6000b83ffff */
[----:B------:R-:W-:Y:S01]  /*2e60*/  UIADD3 UR25, UPT, UPT, UR25, 0x120, URZ ;  /* 0x0000012019197890 */ /* 0x000fe2000fffe0ff */
[----:B------:R-:W-:-:S03]  /*2e70*/  MOV R2, UR23 ;  /* 0x0000001700027c02 */ /* 0x000fc60008000f00 */
[----:B------:R-:W-:Y:S01]  /*2e80*/  ULEA UR4, UR26, UR25, 0x3 ;  /* 0x000000191a047291 */ /* 0x000fe2000f8e18ff */
[----:B------:R-:W-:-:S08]  /*2e90*/  SHF.L.U32 R2, R2, 0x1f, RZ ;  /* 0x0000001f02027819 */ /* 0x000fd000000006ff */
[----:B------:R-:W1:Y:S02]  /*2ea0*/  SYNCS.PHASECHK.TRANS64.TRYWAIT P0, [UR4], R2 ;  /* 0x00000002ff0075a7 */ /* 0x000e640008001104 */
[----:B-1----:R-:W-:Y:S05]  /*2eb0*/  @!P0 BRA `(.L_x_41) ;  /* 0x0000005800148947 */ /* 0x002fea0003800000 */
.L_x_144:
[----:B------:R-:W-:-:S04]  /*2ec0*/  UIADD3 UR4, UPT, UPT, UR26, 0x1, URZ ;  /* 0x000000011a047890 */ /* 0x000fc8000fffe0ff */
[----:B------:R-:W-:-:S04]  /*2ed0*/  UISETP.NE.AND UP0, UPT, UR4, 0x24, UPT ;  /* 0x000000240400788c */ /* 0x000fc8000bf05270 */
[----:B------:R-:W-:Y:S02]  /*2ee0*/  USEL UR5, URZ, 0x1, UP0 ;  /* 0x00000001ff057887 */ /* 0x000fe40008000000 */
[----:B------:R-:W-:Y:S02]  /*2ef0*/  USEL UR4, UR4, URZ, UP0 ;  /* 0x000000ff04047287 */ /* 0x000fe40008000000 */
[----:B------:R-:W-:Y:S02]  /*2f00*/  ULOP3.LUT UR6, UR23, UR5, URZ, 0x3c, !UPT ;  /* 0x0000000517067292 */ /* 0x000fe4000f8e3cff */
[----:B------:R-:W-:-:S04]  /*2f10*/  ULEA UR5, UR4, UR25, 0x3 ;  /* 0x0000001904057291 */ /* 0x000fc8000f8e18ff */
[----:B-1----:R-:W-:-:S04]  /*2f20*/  MOV R2, UR6 ;  /* 0x0000000600027c02 */ /* 0x002fc80008000f00 */
[----:B------:R-:W-:-:S04]  /*2f30*/  SHF.L.U32 R2, R2, 0x1f, RZ ;  /* 0x0000001f02027819 */ /* 0x000fc800000006ff */
[----:B------:R-:W1:Y:S02]  /*2f40*/  SYNCS.PHASECHK.TRANS64.TRYWAIT P0, [UR5], R2 ;  /* 0x00000002ff0075a7 */ /* 0x000e640008001105 */
[----:B-1----:R-:W-:Y:S05]  /*2f50*/  @!P0 BRA `(.L_x_42) ;  /* 0x0000005800048947 */ /* 0x002fea0003800000 */
.L_x_146:
        /* <DEDUP_REMOVED lines=10> */
.L_x_148:
        /* <DEDUP_REMOVED lines=10> */
.L_x_150:
        /* <DEDUP_REMOVED lines=10> */
.L_x_152:
        /* <DEDUP_REMOVED lines=10> */
.L_x_154:
        /* <DEDUP_REMOVED lines=10> */
.L_x_156:
        /* <DEDUP_REMOVED lines=10> */
.L_x_158:
        /* <DEDUP_REMOVED lines=10> */
.L_x_160:
        /* <DEDUP_REMOVED lines=10> */
.L_x_162:
        /* <DEDUP_REMOVED lines=10> */
.L_x_164:
        /* <DEDUP_REMOVED lines=10> */
.L_x_166:
        /* <DEDUP_REMOVED lines=10> */
.L_x_168:
        /* <DEDUP_REMOVED lines=10> */
.L_x_170:
        /* <DEDUP_REMOVED lines=10> */
.L_x_172:
        /* <DEDUP_REMOVED lines=10> */
.L_x_174:
        /* <DEDUP_REMOVED lines=10> */
.L_x_176:
        /* <DEDUP_REMOVED lines=10> */
.L_x_178:
        /* <DEDUP_REMOVED lines=10> */
.L_x_180:
        /* <DEDUP_REMOVED lines=10> */
.L_x_182:
        /* <DEDUP_REMOVED lines=10> */
.L_x_184:
        /* <DEDUP_REMOVED lines=10> */
.L_x_186:
        /* <DEDUP_REMOVED lines=10> */
.L_x_188:
        /* <DEDUP_REMOVED lines=10> */
.L_x_190:
        /* <DEDUP_REMOVED lines=10> */
.L_x_192:
        /* <DEDUP_REMOVED lines=10> */
.L_x_194:
        /* <DEDUP_REMOVED lines=10> */
.L_x_196:
        /* <DEDUP_REMOVED lines=10> */
.L_x_198:
        /* <DEDUP_REMOVED lines=10> */
.L_x_200:
        /* <DEDUP_REMOVED lines=10> */
.L_x_202:
        /* <DEDUP_REMOVED lines=10> */
.L_x_204:
        /* <DEDUP_REMOVED lines=10> */
.L_x_206:
        /* <DEDUP_REMOVED lines=10> */
.L_x_208:
        /* <DEDUP_REMOVED lines=10> */
.L_x_210:
        /* <DEDUP_REMOVED lines=10> */
.L_x_212:
[----:B------:R-:W-:-:S04]  /*4400*/  UIADD3 UR4, UPT, UPT, UR4, 0x1, URZ ;  /* 0x0000000104047890 */ /* 0x000fc8000fffe0ff */
[----:B------:R-:W-:-:S04]  /*4410*/  UISETP.NE.AND UP0, UPT, UR4, 0x24, UPT ;  /* 0x000000240400788c */ /* 0x000fc8000bf05270 */
[----:B------:R-:W-:Y:S02]  /*4420*/  USEL UR5, URZ, 0x1, UP0 ;  /* 0x00000001ff057887 */ /* 0x000fe40008000000 */
[----:B------:R-:W-:Y:S02]  /*4430*/  USEL UR4, UR4, URZ, UP0 ;  /* 0x000000ff04047287 */ /* 0x000fe40008000000 */
[----:B------:R-:W-:Y:S02]  /*4440*/  ULOP3.LUT UR5, UR6, UR5, URZ, 0x3c, !UPT ;  /* 0x0000000506057292 */ /* 0x000fe4000f8e3cff */
[----:B------:R-:W-:-:S04]  /*4450*/  ULEA UR4, UR4, UR25, 0x3 ;  /* 0x0000001904047291 */ /* 0x000fc8000f8e18ff */
[----:B-1----:R-:W-:Y:S02]  /*4460*/  IMAD.U32 R2, RZ, RZ, UR5 ;  /* 0x00000005ff027e24 */ /* 0x002fe4000f8e00ff */
[----:B------:R-:W-:-:S03]  /*4470*/  MOV R0, UR4 ;  /* 0x0000000400007c02 */ /* 0x000fc60008000f00 */
[----:B------:R-:W-:-:S07]  /*4480*/  SHF.L.U32 R2, R2, 0x1f, RZ ;  /* 0x0000001f02027819 */ /* 0x000fce00000006ff */
.L_x_76:
[----:B-1----:R1:W2:Y:S02]  /*4490*/  SYNCS.PHASECHK.TRANS64.TRYWAIT P0, [R0+URZ], R2 ;  /* 0x00000002000075a7 */ /* 0x0022a400080011ff */
[----:B--2---:R-:W-:Y:S05]  /*44a0*/  @!P0 NANOSLEEP.SYNCS 0x989680 ;  /* 0x009896800000895d */ /* 0x004fea0003900000 */
[----:B------:R-:W2:Y:S02]  /*44b0*/  @!P0 SYNCS.PHASECHK.TRANS64 P0, [R0+URZ], R2 ;  /* 0x00000002000085a7 */ /* 0x000ea400080010ff */
[----:B--2---:R-:W-:Y:S05]  /*44c0*/  @P0 EXIT ;  /* 0x000000000000094d */ /* 0x004fea0003800000 */
[----:B------:R-:W-:Y:S05]  /*44d0*/  BRA `(.L_x_76) ;  /* 0xfffffffc00ec7947 */ /* 0x000fea000383ffff */
.L_x_22:
[----:B------:R-:W2:Y:S02]  /*44e0*/  S2UR UR4, SR_CgaCtaId ;  /* 0x00000000000479c3 */ /* 0x000ea40000008800 */
[----:B--2---:R-:W-:-:S04]  /*44f0*/  UISETP.NE.AND UP0, UPT, UR4, URZ, UPT ;  /* 0x000000ff0400728c */ /* 0x004fc8000bf05270 */
[----:B------:R-:W-:-:S09]  /*4500*/  UISETP.NE.OR UP0, UPT, UR18, 0x1, UP0 ;  /* 0x000000011200788c */ /* 0x000fd20008705670 */
[----:B------:R-:W-:Y:S05]  /*4510*/  BRA.U UP0, `(.L_x_77) ;  /* 0x0000000100b47547 */ /* 0x000fea000b800000 */
[----:B------:R-:W2:Y:S01]  /*4520*/  S2UR UR5, SR_CgaCtaId ;  /* 0x00000000000579c3 */ /* 0x000ea20000008800 */
[----:B------:R-:W-:Y:S01]  /*4530*/  UMOV UR4, 0x400 ;  /* 0x0000040000047882 */ /* 0x000fe20000000000 */
[----:B------:R-:W-:Y:S01]  /*4540*/  HFMA2 R2, -RZ, RZ, 0, 5.9604644775390625e-08 ;  /* 0x00000001ff027431 */ /* 0x000fe200000001ff */
[----:B------:R-:W-:Y:S01]  /*4550*/  ISETP.GE.U32.AND P0, PT, R3, 0x2, PT ;  /* 0x000000020300780c */ /* 0x000fe20003f06070 */
[----:B------:R-:W-:Y:S01]  /*4560*/  IMAD.MOV.U32 R8, RZ, RZ, RZ ;  /* 0x000000ffff087224 */ /* 0x000fe200078e00ff */
[----:B--2---:R-:W-:-:S04]  /*4570*/  ULEA UR4, UR5, UR4, 0x18 ;  /* 0x0000000405047291 */ /* 0x004fc8000f8ec0ff */
[----:B------:R-:W-:Y:S02]  /*4580*/  UIADD3 UR5, UPT, UPT, UR4, 0x268, URZ ;  /* 0x0000026804057890 */ /* 0x000fe4000fffe0ff */
[----:B------:R-:W-:Y:S02]  /*4590*/  UIADD3 UR8, UPT, UPT, UR4, 0x260, URZ ;  /* 0x0000026004087890 */ /* 0x000fe4000fffe0ff */
[----:B------:R-:W-:-:S12]  /*45a0*/  UPRMT UR5, URZ, 0x654, UR5 ;  /* 0x00000654ff057896 */ /* 0x000fd80008000005 */
.L_x_80:
[----:B------:R-:W-:Y:S01]  /*45b0*/  SHF.L.U32 R6, R2, 0x1f, RZ ;  /* 0x0000001f02067819 */ /* 0x000fe200000006ff */
[----:B------:R-:W-:Y:S02]  /*45c0*/  IMAD.U32 R4, RZ, RZ, UR8 ;  /* 0x00000008ff047e24 */ /* 0x000fe4000f8e00ff */
[----:B------:R-:W-:Y:S01]  /*45d0*/  @!P0 IMAD.MOV.U32 R5, RZ, RZ, 0x10 ;  /* 0x00000010ff058424 */ /* 0x000fe200078e00ff */
[----:B------:R-:W2:Y:S02]  /*45e0*/  SYNCS.PHASECHK.TRANS64.TRYWAIT P1, [UR4+0x268], R6 ;  /* 0x00026806ff0075a7 */ /* 0x000ea40008021104 */
[----:B------:R-:W-:-:S04]  /*45f0*/  PRMT R4, R3, 0x654, R4 ;  /* 0x0000065403047816 */ /* 0x000fc80000000004 */
[----:B------:R-:W-:Y:S01]  /*4600*/  SEL R0, R4, R0, !P0 ;  /* 0x0000000004007207 */ /* 0x000fe20004000000 */
[----:B--2---:R-:W-:Y:S06]  /*4610*/  @!P1 BRA `(.L_x_78) ;  /* 0x0000004c00849947 */ /* 0x004fec0003800000 */
.L_x_214:
[----:B------:R-:W-:Y:S01]  /*4620*/  UIADD3 UR6, UPT, UPT, UR4, 0x2a0, URZ ;  /* 0x000002a004067890 */ /* 0x000fe2000fffe0ff */
[----:B------:R3:W-:Y:S01]  /*4630*/  @!P0 SYNCS.ARRIVE.TRANS64.RED RZ, [R0+URZ], R5 ;  /* 0x0000000500ff89a7 */ /* 0x0007e200080004ff */
[----:B------:R-:W-:Y:S01]  /*4640*/  UIADD3 UR7, UPT, UPT, UR4, 0x260, URZ ;  /* 0x0000026004077890 */ /* 0x000fe2000fffe0ff */
[----:B------:R-:W-:-:S08]  /*4650*/  LOP3.LUT R2, R2, 0x1, RZ, 0x3c, !PT ;  /* 0x0000000102027812 */ /* 0x000fd000078e3cff */
[----:B------:R-:W-:Y:S06]  /*4660*/  UGETNEXTWORKID.BROADCAST [UR6], [UR7] ;  /* 0x00000000060073ca */ /* 0x000fec0008000100 */
[----:B---3--:R-:W-:-:S04]  /*4670*/  SHF.L.U32 R5, R8, 0x1f, RZ ;  /* 0x0000001f08057819 */ /* 0x008fc800000006ff */
[----:B------:R-:W3:Y:S02]  /*4680*/  SYNCS.PHASECHK.TRANS64.TRYWAIT P1, [UR4+0x260], R5 ;  /* 0x00026005ff0075a7 */ /* 0x000ee40008021104 */
[----:B---3--:R-:W-:Y:S05]  /*4690*/  @!P1 BRA `(.L_x_79) ;  /* 0x0000004c007c9947 */ /* 0x008fea0003800000 */
.L_x_216:
[----:B--2---:R-:W2:Y:S01]  /*46a0*/  LDS.128 R4, [UR4+0x2a0] ;  /* 0x0002a004ff047984 */ /* 0x004ea20008000c00 */
[----:B------:R-:W-:Y:S01]  /*46b0*/  LOP3.LUT R8, R8, 0x1, RZ, 0x3c, !PT ;  /* 0x0000000108087812 */ /* 0x000fe200078e3cff */
[----:B------:R-:W-:Y:S01]  /*46c0*/  @!PT LDS RZ, [RZ] ;  /* 0x00000000fffff984 */ /* 0x000fe20000000800 */
[----:B------:R-:W-:Y:S01]  /*46d0*/  @!PT LDS RZ, [RZ] ;  /* 0x00000000fffff984 */ /* 0x000fe20000000800 */
[----:B------:R-:W-:Y:S01]  /*46e0*/  @!PT LDS RZ, [RZ] ;  /* 0x00000000fffff984 */ /* 0x000fe20000000800 */
[----:B------:R-:W-:Y:S01]  /*46f0*/  @!PT LDS RZ, [RZ] ;  /* 0x00000000fffff984 */ /* 0x000fe20000000800 */
[----:B------:R3:W-:Y:S06]  /*4700*/  MEMBAR.ALL.CTA ;  /* 0x0000000000007992 */ /* 0x0007ec0000008000 */
[----:B---3--:R-:W3:Y:S02]  /*4710*/  FENCE.VIEW.ASYNC.S ;  /* 0x00000000000073c6 */ /* 0x008ee40000000000 */
[----:B---3--:R-:W-:Y:S01]  /*4720*/  SYNCS.ARRIVE.TRANS64.RED.A1T0 RZ, [UR5], RZ ;  /* 0x000000ffffff79a7 */ /* 0x008fe20008100405 */
[----:B--2---:R-:W-:-:S13]  /*4730*/  LOP3.LUT P1, RZ, R6, 0x1, RZ, 0xc0, !PT ;  /* 0x0000000106ff7812 */ /* 0x004fda000782c0ff */
[----:B------:R-:W-:Y:S05]  /*4740*/  @P1 BRA `(.L_x_80) ;  /* 0xfffffffc00981947 */ /* 0x000fea000383ffff */
[----:B------:R-:W-:-:S04]  /*4750*/  SHF.L.U32 R0, R2, 0x1f, RZ ;  /* 0x0000001f02007819 */ /* 0x000fc800000006ff */
[----:B------:R-:W2:Y:S02]  /*4760*/  SYNCS.PHASECHK.TRANS64 P0, [UR4+0x268], R0 ;  /* 0x00026800ff0075a7 */ /* 0x000ea40008001004 */
[----:B-12---:R-:W-:Y:S05]  /*4770*/  @P0 EXIT ;  /* 0x000000000000094d */ /* 0x006fea0003800000 */
[----:B------:R-:W-:-:S07]  /*4780*/  MOV R0, UR4 ;  /* 0x0000000400007c02 */ /* 0x000fce0008000f00 */
.L_x_81:
[----:B-1----:R-:W-:-:S04]  /*4790*/  SHF.L.U32 R3, R2, 0x1f, RZ ;  /* 0x0000001f02037819 */ /* 0x002fc800000006ff */
[----:B------:R1:W2:Y:S03]  /*47a0*/  SYNCS.PHASECHK.TRANS64.TRYWAIT P0, [R0+URZ+0x268], R3 ;  /* 0x00026803000075a7 */ /* 0x0002a600080011ff */
[----:B--2---:R-:W-:Y:S05]  /*47b0*/  @!P0 NANOSLEEP.SYNCS 0x989680 ;  /* 0x009896800000895d */ /* 0x004fea0003900000 */
[----:B------:R-:W2:Y:S02]  /*47c0*/  @!P0 SYNCS.PHASECHK.TRANS64 P0, [R0+URZ+0x268], R3 ;  /* 0x00026803000085a7 */ /* 0x000ea400080010ff */
[----:B--2---:R-:W-:Y:S05]  /*47d0*/  @P0 EXIT ;  /* 0x000000000000094d */ /* 0x004fea0003800000 */
[----:B------:R-:W-:Y:S05]  /*47e0*/  BRA `(.L_x_81) ;  /* 0xfffffffc00e87947 */ /* 0x000fea000383ffff */
.L_x_77:
[----:B------:R-:W-:Y:S05]  /*47f0*/  BRA.U UP4, `(.L_x_82) ;  /* 0x0000001104647547 */ /* 0x000fea000b800000 */
[----:B------:R-:W2:Y:S01]  /*4800*/  S2UR UR4, SR_CgaCtaId ;  /* 0x00000000000479c3 */ /* 0x000ea20000008800 */
[----:B------:R-:W-:Y:S01]  /*4810*/  UMOV UR5, 0x40 ;  /* 0x0000004000057882 */ /* 0x000fe20000000000 */
[----:B------:R-:W-:Y:S01]  /*4820*/  NOP ;  /* 0x0000000000007918 */ /* 0x000fe20000000000 */
[----:B------:R-:W-:Y:S01]  /*4830*/  UMOV UR6, 0x400 ;  /* 0x0000040000067882 */ /* 0x000fe20000000000 */
[----:B--2---:R-:W-:Y:S02]  /*4840*/  ULEA UR5, UR4, UR5, 0x18 ;  /* 0x0000000504057291 */ /* 0x004fe4000f8ec0ff */
[----:B------:R-:W-:-:S07]  /*4850*/  ULEA UR6, UR4, UR6, 0x18 ;  /* 0x0000000604067291 */ /* 0x000fce000f8ec0ff */
[----:B------:R-:W2:Y:S02]  /*4860*/  LDS.U8 R3, [UR5+0x1c] ;  /* 0x00001c05ff037984 */ /* 0x000ea40008000000 */
[----:B--2---:R-:W-:-:S13]  /*4870*/  ISETP.NE.AND P0, PT, R3, RZ, PT ;  /* 0x000000ff0300720c */ /* 0x004fda0003f05270 */
[----:B------:R-:W-:Y:S05]  /*4880*/  @P0 BRA `(.L_x_83) ;  /* 0x0000000400080947 */ /* 0x000fea0003800000 */
[----:B------:R-:W-:Y:S02]  /*4890*/  UISETP.NE.U32.AND UP1, UPT, UR31, 0x1, UPT ;  /* 0x000000011f00788c */ /* 0x000fe4000bf25070 */
[----:B------:R-:W-:-:S07]  /*48a0*/  UIADD3 UR7, UPT, UPT, UR5, 0x8, URZ ;  /* 0x0000000805077890 */ /* 0x000fce000fffe0ff */
[----:B------:R-:W-:Y:S05]  /*48b0*/  BRA.U !UP1, `(.L_x_84) ;  /* 0x00000001099c7547 */ /* 0x000fea000b800000 */
[----:B------:R-:W-:Y:S01]  /*48c0*/  ELECT P0, URZ, PT ;  /* 0x0000000000ff782f */ /* 0x000fe20003800000 */
[----:B------:R-:W-:-:S12]  /*48d0*/  BSSY B0, `(.L_x_84) ;  /* 0x0000025000007945 */ /* 0x000fd80003800000 */
[----:B------:R-:W-:Y:S05]  /*48e0*/  @!P0 BRA `(.L_x_85) ;  /* 0x00000000008c8947 */ /* 0x000fea0003800000 */
[----:B------:R-:W-:-:S05]  /*48f0*/  UMOV UR4, 0x10 ;  /* 0x0000001000047882 */ /* 0x000fca0000000000 */
[----:B------:R-:W-:Y:S04]  /*4900*/  DEPBAR.LE SB2, 0x36 ;  /* 0x0000ad800000791a */ /* 0x000fe80000000000 */
[----:B------:R-:W2:Y:S02]  /*4910*/  UTCATOMSWS.2CTA.FIND_AND_SET.ALIGN UP0, UR4, UR4 ;  /* 0x00000004000475e3 */ /* 0x000ea40008200800 */
[----:B--2---:R-:W-:Y:S01]  /*4920*/  MOV R10, UR4 ;  /* 0x00000004000a7c02 */ /* 0x004fe20008000f00 */
[----:B------:R-:W-:Y:S06]  /*4930*/  BRA.U UP0, `(.L_x_86) ;  /* 0x0000000100187547 */ /* 0x000fec000b800000 */
.L_x_87:
[----:B------:R-:W-:Y:S05]  /*4940*/  NANOSLEEP 0x64 ;  /* 0x000000640000795d */ /* 0x000fea0003800000 */
[----:B------:R-:W-:-:S05]  /*4950*/  UMOV UR4, 0x10 ;  /* 0x0000001000047882 */ /* 0x000fca0000000000 */
[----:B------:R-:W-:Y:S04]  /*4960*/  DEPBAR.LE SB2, 0x36 ;  /* 0x0000ad800000791a */ /* 0x000fe80000000000 */
[----:B------:R-:W2:Y:S02]  /*4970*/  UTCATOMSWS.2CTA.FIND_AND_SET.ALIGN UP0, UR4, UR4 ;  /* 0x00000004000475e3 */ /* 0x000ea40008200800 */
[----:B--2---:R-:W-:Y:S01]  /*4980*/  MOV R10, UR4 ;  /* 0x00000004000a7c02 */ /* 0x004fe20008000f00 */
[----:B------:R-:W-:Y:S05]  /*4990*/  BRA.U !UP0, `(.L_x_87) ;  /* 0xfffffffd08e87547 */ /* 0x000fea000b83ffff */
.L_x_86:
[----:B------:R-:W2:Y:S01]  /*49a0*/  LDS R6, [UR5+0x10] ;  /* 0x00001005ff067984 */ /* 0x000ea20008000800 */
[----:B------:R-:W-:Y:S01]  /*49b0*/  IMAD.U32 R3, RZ, RZ, UR6 ;  /* 0x00000006ff037e24 */ /* 0x000fe2000f8e00ff */
[----:B------:R-:W-:-:S03]  /*49c0*/  MOV R4, UR30 ;  /* 0x0000001e00047c02 */ /* 0x000fc60008000f00 */
[----:B------:R-:W-:Y:S01]  /*49d0*/  VIADD R3, R3, 0x2b0 ;  /* 0x000002b003037836 */ /* 0x000fe20000000000 */
[----:B--2---:R-:W-:-:S04]  /*49e0*/  SHF.L.U32 R6, R6, 0x1f, RZ ;  /* 0x0000001f06067819 */ /* 0x004fc800000006ff */
[----:B------:R-:W2:Y:S02]  /*49f0*/  SYNCS.PHASECHK.TRANS64.TRYWAIT P0, [UR5+0x8], R6 ;  /* 0x00000806ff0075a7 */ /* 0x000ea40008001105 */
[----:B--2---:R-:W-:Y:S05]  /*4a00*/  @P0 BRA `(.L_x_88) ;  /* 0x0000000000080947 */ /* 0x004fea0003800000 */
[----:B------:R-:W2:Y:S02]  /*4a10*/  SYNCS.PHASECHK.TRANS64.TRYWAIT P0, [UR5+0x8], R6 ;  /* 0x00000806ff0075a7 */ /* 0x000ea40008001105 */
[----:B--2---:R-:W-:Y:S05]  /*4a20*/  @!P0 BRA `(.L_x_89) ;  /* 0x0000004800b08947 */ /* 0x004fea0003800000 */
.L_x_88:
[----:B------:R-:W-:Y:S01]  /*4a30*/  PRMT R4, R4, 0x654, R3 ;  /* 0x0000065404047816 */ /* 0x000fe20000000003 */
[----:B------:R-:W-:Y:S01]  /*4a40*/  HFMA2 R3, -RZ, RZ, 0, 5.9604644775390625e-08 ;  /* 0x00000001ff037431 */ /* 0x000fe200000001ff */
[----:B------:R-:W-:Y:S01]  /*4a50*/  UPRMT UR4, UR30, 0x654, UR7 ;  /* 0x000006541e047896 */ /* 0x000fe20008000007 */
[----:B------:R-:W-:Y:S02]  /*4a60*/  IMAD.MOV.U32 R8, RZ, RZ, 0xffff ;  /* 0x0000ffffff087424 */ /* 0x000fe400078e00ff */
[----:B--2---:R-:W-:Y:S02]  /*4a70*/  IMAD.MOV.U32 R6, RZ, RZ, 0x4 ;  /* 0x00000004ff067424 */ /* 0x004fe400078e00ff */
[----:B------:R-:W-:Y:S01]  /*4a80*/  IMAD.SHL.U32 R9, R10, 0x20, RZ ;  /* 0x000000200a097824 */ /* 0x000fe200078e00ff */
[----:B------:R-:W-:Y:S02]  /*4a90*/  MOV R5, UR4 ;  /* 0x0000000400057c02 */ /* 0x000fe40008000f00 */
[-C--:B------:R-:W-:Y:S01]  /*4aa0*/  SHF.L.U32 R8, R8, R10.reuse, RZ ;  /* 0x0000000a08087219 */ /* 0x080fe200000006ff */
[----:B------:R2:W-:Y:S01]  /*4ab0*/  SYNCS.ARRIVE.TRANS64.RED RZ, [UR4], R6 ;  /* 0x00000006ffff79a7 */ /* 0x0005e20008000404 */
[----:B------:R-:W-:Y:S01]  /*4ac0*/  SHF.L.U32 R7, R3, R10, RZ ;  /* 0x0000000a03077219 */ /* 0x000fe200000006ff */
[----:B------:R2:W-:Y:S04]  /*4ad0*/  STS [UR6+0x2b0], R9 ;  /* 0x0002b009ff007988 */ /* 0x0005e80008000806 */
[----:B------:R2:W-:Y:S04]  /*4ae0*/  STAS [R4.64], R10 ;  /* 0x0000000a04007dbd */ /* 0x0005e8000c0008ff */
[----:B------:R2:W-:Y:S04]  /*4af0*/  ATOMS.OR RZ, [UR5+0x14], R8 ;  /* 0x00001408ffff798c */ /* 0x0005e8000b000005 */
[----:B------:R2:W-:Y:S04]  /*4b00*/  ATOMS.OR RZ, [UR5+0x18], R7 ;  /* 0x00001807ffff798c */ /* 0x0005e8000b000005 */
[----:B------:R2:W-:Y:S02]  /*4b10*/  ATOMS.XOR RZ, [UR5+0x10], R3 ;  /* 0x00001003ffff798c */ /* 0x0005e4000b800005 */
.L_x_85:
[----:B-1----:R-:W-:Y:S05]  /*4b20*/  BSYNC B0 ;  /* 0x0000000000007941 */ /* 0x002fea0003800000 */
.L_x_84:
[----:B------:R-:W-:Y:S05]  /*4b30*/  BRA.U UP1, `(.L_x_90) ;  /* 0x00000001016c7547 */ /* 0x000fea000b800000 */
[----:B------:R-:W-:-:S03]  /*4b40*/  UMOV UR4, 0xffffffff ;  /* 0xffffffff00047882 */ /* 0x000fc60000000000 */
[----:B------:R-:W-:Y:S05]  /*4b50*/  BRA.DIV UR4, `(.L_x_91) ;  /* 0x0000004a047c7947 */ /* 0x000fea000b800000 */
[----:B------:R-:W-:-:S13]  /*4b60*/  ELECT P0, URZ, PT ;  /* 0x0000000000ff782f */ /* 0x000fda0003800000 */
.L_x_219:
[----:B------:R-:W-:Y:S05]  /*4b70*/  @!P0 BRA `(.L_x_90) ;  /* 0x00000000005c8947 */ /* 0x000fea0003800000 */
[----:B--2---:R-:W2:Y:S02]  /*4b80*/  LDS R4, [UR5+0x10] ;  /* 0x00001005ff047984 */ /* 0x004ea40008000800 */
[----:B--2---:R-:W-:-:S04]  /*4b90*/  SHF.L.U32 R4, R4, 0x1f, RZ ;  /* 0x0000001f04047819 */ /* 0x004fc800000006ff */
[----:B------:R-:W2:Y:S02]  /*4ba0*/  SYNCS.PHASECHK.TRANS64.TRYWAIT P0, [UR5+0x8], R4 ;  /* 0x00000804ff0075a7 */ /* 0x000ea40008001105 */
[----:B--2---:R-:W-:Y:S05]  /*4bb0*/  @P0 BRA `(.L_x_92) ;  /* 0x0000000000080947 */ /* 0x004fea0003800000 */
[----:B------:R-:W2:Y:S02]  /*4bc0*/  SYNCS.PHASECHK.TRANS64.TRYWAIT P0, [UR5+0x8], R4 ;  /* 0x00000804ff0075a7 */ /* 0x000ea40008001105 */
[----:B--2---:R-:W-:Y:S05]  /*4bd0*/  @!P0 BRA `(.L_x_93) ;  /* 0x0000004800808947 */ /* 0x004fea0003800000 */
.L_x_92:
[----:B------:R-:W3:Y:S01]  /*4be0*/  LDS R6, [UR6+0x2b0] ;  /* 0x0002b006ff067984 */ /* 0x000ee20008000800 */
[----:B--2---:R-:W-:Y:S02]  /*4bf0*/  HFMA2 R3, -RZ, RZ, 0, 5.9604644775390625e-08 ;  /* 0x00000001ff037431 */ /* 0x004fe400000001ff */
[----:B------:R-:W-:Y:S01]  /*4c00*/  IMAD.MOV.U32 R4, RZ, RZ, 0xffff ;  /* 0x0000ffffff047424 */ /* 0x000fe200078e00ff */
[----:B------:R-:W-:Y:S01]  /*4c10*/  UPRMT UR4, UR30, 0x654, UR7 ;  /* 0x000006541e047896 */ /* 0x000fe20008000007 */
[----:B---3--:R-:W-:-:S03]  /*4c20*/  IMAD.SHL.U32 R5, R6, 0x20, RZ ;  /* 0x0000002006057824 */ /* 0x008fc600078e00ff */
[-C--:B------:R-:W-:Y:S02]  /*4c30*/  SHF.L.U32 R4, R4, R6.reuse, RZ ;  /* 0x0000000604047219 */ /* 0x080fe400000006ff */
[----:B------:R-:W-:Y:S01]  /*4c40*/  SHF.L.U32 R6, R3, R6, RZ ;  /* 0x0000000603067219 */ /* 0x000fe200000006ff */
[----:B------:R3:W-:Y:S04]  /*4c50*/  STS [UR6+0x2b0], R5 ;  /* 0x0002b005ff007988 */ /* 0x0007e80008000806 */
[----:B------:R3:W-:Y:S04]  /*4c60*/  ATOMS.OR RZ, [UR5+0x14], R4 ;  /* 0x00001404ffff798c */ /* 0x0007e8000b000005 */
[----:B------:R3:W-:Y:S01]  /*4c70*/  ATOMS.OR RZ, [UR5+0x18], R6 ;  /* 0x00001806ffff798c */ /* 0x0007e2000b000005 */
[----:B------:R-:W-:Y:S03]  /*4c80*/  SYNCS.ARRIVE.TRANS64.RED.A1T0 RZ, [UR4], RZ ;  /* 0x000000ffffff79a7 */ /* 0x000fe60008100404 */
[----:B------:R3:W-:Y:S01]  /*4c90*/  ATOMS.XOR RZ, [UR5+0x10], R3 ;  /* 0x00001003ffff798c */ /* 0x0007e2000b800005 */
[----:B------:R-:W-:Y:S05]  /*4ca0*/  BRA `(.L_x_90) ;  /* 0x0000000000107947 */ /* 0x000fea0003800000 */
.L_x_83:
[----:B------:R-:W-:Y:S02]  /*4cb0*/  MOV R3, 0xffffffff ;  /* 0xffffffff00037802 */ /* 0x000fe40000000f00 */
[----:B------:R-:W-:-:S03]  /*4cc0*/  MOV R4, 0x4cf0 ;  /* 0x00004cf000047802 */ /* 0x000fc60000000f00 */
[----:B------:R2:W-:Y:S04]  /*4cd0*/  STS [UR6+0x2b0], R3 ;  /* 0x0002b003ff007988 */ /* 0x0005e80008000806 */
[----:B-12--5:R-:W-:Y:S05]  /*4ce0*/  CALL.REL.NOINC `($__internal_1_$__cuda_sm10x_tcgen05_guardrail_trap_phase_invalid_during_alloc) ;  /* 0x0000004c00647944 */ /* 0x026fea0003c00000 */
.L_x_90:
[----:B------:R-:W-:Y:S05]  /*4cf0*/  WARPSYNC.ALL ;  /* 0x0000000000007948 */ /* 0x000fea0003800000 */
[----:B------:R-:W4:Y:S01]  /*4d00*/  S2UR UR17, SR_CgaCtaId ;  /* 0x00000000001179c3 */ /* 0x000f220000008800 */
[----:B------:R-:W-:Y:S01]  /*4d10*/  UMOV UR4, 0x400 ;  /* 0x0000040000047882 */ /* 0x000fe20000000000 */
[----:B------:R-:W-:-:S06]  /*4d20*/  NOP ;  /* 0x0000000000007918 */ /* 0x000fcc0000000000 */
[----:B------:R-:W-:Y:S06]  /*4d30*/  BAR.ARV 0x6, 0xa0 ;  /* 0x0182800000007b1d */ /* 0x000fec0000002000 */
[----:B------:R-:W1:Y:S01]  /*4d40*/  LDCU.64 UR6, c[0x0][0x388] ;  /* 0x00007100ff0677ac */ /* 0x000e620008000a00 */
[----:B------:R-:W-:Y:S01]  /*4d50*/  LOP3.LUT R2, R2, 0xffff, RZ, 0xc0, !PT ;  /* 0x0000ffff02027812 */ /* 0x000fe200078ec0ff */
[----:B--2---:R-:W-:Y:S01]  /*4d60*/  IMAD.MOV.U32 R8, RZ, RZ, 0x1 ;  /* 0x00000001ff087424 */ /* 0x004fe200078e00ff */
[----:B------:R-:W-:Y:S01]  /*4d70*/  LOP3.LUT R0, R0, 0xffff, RZ, 0xc0, !PT ;  /* 0x0000ffff00007812 */ /* 0x000fe200078ec0ff */
[----:B------:R-:W-:Y:S01]  /*4d80*/  UMOV UR21, URZ ;  /* 0x000000ff00157c82 */ /* 0x000fe20008000000 */
[----:B------:R-:W-:Y:S01]  /*4d90*/  R2UR UR18, R2 ;  /* 0x00000000021272ca */ /* 0x000fe200000e0000 */
[----:B------:R-:W-:Y:S01]  /*4da0*/  IMAD.MOV.U32 R2, RZ, RZ, RZ ;  /* 0x000000ffff027224 */ /* 0x000fe200078e00ff */
[----:B------:R-:W-:Y:S01]  /*4db0*/  R2UR UR23, R0 ;  /* 0x00000000001772ca */ /* 0x000fe200000e0000 */
[----:B------:R-:W-:Y:S01]  /*4dc0*/  IMAD.MOV.U32 R0, RZ, RZ, RZ ;  /* 0x000000ffff007224 */ /* 0x000fe200078e00ff */
[----:B------:R-:W-:-:S02]  /*4dd0*/  UISETP.NE.AND UP3, UPT, UR31, URZ, UPT ;  /* 0x000000ff1f00728c */ /* 0x000fc4000bf65270 */
[----:B----4-:R-:W-:Y:S01]  /*4de0*/  ULEA UR17, UR17, UR4, 0x18 ;  /* 0x0000000411117291 */ /* 0x010fe2000f8ec0ff */
[----:B------:R-:W-:Y:S01]  /*4df0*/  UMOV UR16, URZ ;  /* 0x000000ff00107c82 */ /* 0x000fe20008000000 */
[----:B------:R-:W-:Y:S02]  /*4e00*/  UMOV UR26, 0x0 ;  /* 0x00000000001a7882 */ /* 0x000fe40000000000 */
[----:B------:R-:W-:Y:S01]  /*4e10*/  UIADD3 UR29, UPT, UPT, UR17, 0x268, URZ ;  /* 0x00000268111d7890 */ /* 0x000fe2000fffe0ff */
[----:B------:R-:W-:Y:S01]  /*4e20*/  UMOV UR27, 0x8100010 ;  /* 0x08100010001b7882 */ /* 0x000fe20000000000 */
[----:B-1----:R-:W-:-:S03]  /*4e30*/  UIADD3 UR4, UPT, UPT, UR6, 0x3f, URZ ;  /* 0x0000003f06047890 */ /* 0x002fc6000fffe0ff */
[----:B---3--:R-:W1:Y:S01]  /*4e40*/  LDS R3, [UR17+0x2b0] ;  /* 0x0002b011ff037984 */ /* 0x008e620008000800 */
[----:B------:R-:W2:Y:S01]  /*4e50*/  LDCU UR6, c[0x0][0x390] ;  /* 0x00007200ff0677ac */ /* 0x000ea20008000800 */
[----:B------:R-:W-:Y:S02]  /*4e60*/  USHF.R.S32.HI UR5, URZ, 0x1f, UR4 ;  /* 0x0000001fff057899 */ /* 0x000fe40008011404 */
[----:B------:R-:W-:Y:S02]  /*4e70*/  UPRMT UR29, URZ, 0x654, UR29 ;  /* 0x00000654ff1d7896 */ /* 0x000fe4000800001d */
[----:B------:R-:W-:Y:S02]  /*4e80*/  ULEA.HI UR4, UR5, UR4, URZ, 0x6 ;  /* 0x0000000405047291 */ /* 0x000fe4000f8f30ff */
[----:B------:R-:W-:Y:S02]  /*4e90*/  UIADD3 UR5, UPT, UPT, UR17, 0x2600, URZ ;  /* 0x0000260011057890 */ /* 0x000fe4000fffe0ff */
[----:B------:R-:W-:-:S02]  /*4ea0*/  USHF.R.S32.HI UR4, URZ, 0x6, UR4 ;  /* 0x00000006ff047899 */ /* 0x000fc40008011404 */
[----:B------:R-:W-:Y:S02]  /*4eb0*/  USHF.R.U32.HI UR5, URZ, 0x4, UR5 ;  /* 0x00000004ff057899 */ /* 0x000fe40008011605 */
[----:B------:R-:W-:Y:S02]  /*4ec0*/  UIMAD UR7, UR4, UR7, URZ ;  /* 0x00000007040772a4 */ /* 0x000fe4000f8e02ff */
[----:B------:R-:W-:Y:S02]  /*4ed0*/  UIADD3 UR4, UPT, UPT, UR17, 0x26600, URZ ;  /* 0x0002660011047890 */ /* 0x000fe4000fffe0ff */
[----:B------:R-:W-:Y:S02]  /*4ee0*/  ULOP3.LUT UR5, UR5, 0x3fff, URZ, 0xc0, !UPT ;  /* 0x00003fff05057892 */ /* 0x000fe4000f8ec0ff */
[----:B------:R-:W-:Y:S02]  /*4ef0*/  USHF.R.U32.HI UR4, URZ, 0x4, UR4 ;  /* 0x00000004ff047899 */ /* 0x000fe40008011604 */
[----:B------:R-:W-:-:S02]  /*4f00*/  ULOP3.LUT UR19, UR5, 0x10000, URZ, 0xfc, !UPT ;  /* 0x0001000005137892 */ /* 0x000fc4000f8efcff */
[----:B------:R-:W-:Y:S02]  /*4f10*/  ULOP3.LUT UR20, UR4, 0x3fff, URZ, 0xc0, !UPT ;  /* 0x00003fff04147892 */ /* 0x000fe4000f8ec0ff */
[----:B--2---:R-:W-:Y:S02]  /*4f20*/  UIMAD UR4, UR7, UR6, URZ ;  /* 0x00000006070472a4 */ /* 0x004fe4000f8e02ff */
[----:B------:R-:W-:Y:S02]  /*4f30*/  ULOP3.LUT UR20, UR20, 0x10000, URZ, 0xfc, !UPT ;  /* 0x0001000014147892 */ /* 0x000fe4000f8efcff */
[----:B------:R-:W-:Y:S02]  /*4f40*/  UIADD3 UR28, UPT, UPT, UR4, -0x1, URZ ;  /* 0xffffffff041c7890 */ /* 0x000fe4000fffe0ff */
[----:B------:R-:W-:Y:S01]  /*4f50*/  UISETP.GE.AND UP4, UPT, UR4, 0x1, UPT ;  /* 0x000000010400788c */ /* 0x000fe2000bf86270 */
[----:B------:R-:W-:Y:S01]  /*4f60*/  UMOV UR24, 0x0 ;  /* 0x0000000000187882 */ /* 0x000fe20000000000 */
[----:B------:R-:W-:Y:S01]  /*4f70*/  UMOV UR25, 0x8100010 ;  /* 0x0810001000197882 */ /* 0x000fe20000000000 */
[C---:B-1----:R-:W-:Y:S01]  /*4f80*/  VIADD R5, R3.reuse, 0x20 ;  /* 0x0000002003057836 */ /* 0x042fe20000000000 */
[----:B------:R-:W-:-:S04]  /*4f90*/  LOP3.LUT R4, R3, 0xffff, RZ, 0xc0, !PT ;  /* 0x0000ffff03047812 */ /* 0x000fc800078ec0ff */
[----:B------:R-:W-:-:S05]  /*4fa0*/  LOP3.LUT R5, R5, 0xffff, RZ, 0xc0, !PT ;  /* 0x0000ffff05057812 */ /* 0x000fca00078ec0ff */
[----:B------:R1:W-:Y:S02]  /*4fb0*/  STL.64 [R1], R4 ;  /* 0x0000000401007387 */ /* 0x0003e40000100a00 */
.L_x_102:
[----:B-1----:R-:W-:-:S04]  /*4fc0*/  SHF.L.U32 R5, R2, 0x1f, RZ ;  /* 0x0000001f02057819 */ /* 0x002fc800000006ff */
[----:B------:R-:W1:Y:S02]  /*4fd0*/  SYNCS.PHASECHK.TRANS64.TRYWAIT P0, [UR17+0x260], R5 ;  /* 0x00026005ff0075a7 */ /* 0x000e640008001111 */
[----:B-1-34-:R-:W-:Y:S05]  /*4fe0*/  @!P0 BRA `(.L_x_94) ;  /* 0x0000004400948947 */ /* 0x01afea0003800000 */
.L_x_221:
[----:B-1----:R-:W1:Y:S01]  /*4ff0*/  LDS.128 R4, [UR17+0x2a0] ;  /* 0x0002a011ff047984 */ /* 0x002e620008000c00 */
[----:B------:R-:W-:Y:S01]  /*5000*/  ULEA UR22, UR21, UR17, 0x3 ;  /* 0x0000001115167291 */ /* 0x000fe2000f8e18ff */
[----:B------:R-:W-:Y:S01]  /*5010*/  @!PT LDS RZ, [RZ] ;  /* 0x00000000fffff984 */ /* 0x000fe20000000800 */
[----:B------:R-:W-:Y:S01]  /*5020*/  @!PT LDS RZ, [RZ] ;  /* 0x00000000fffff984 */ /* 0x000fe20000000800 */
[----:B------:R-:W-:Y:S01]  /*5030*/  @!PT LDS RZ, [RZ] ;  /* 0x00000000fffff984 */ /* 0x000fe20000000800 */
[----:B------:R-:W-:Y:S01]  /*5040*/  @!PT LDS RZ, [RZ] ;  /* 0x00000000fffff984 */ /* 0x000fe20000000800 */
[----:B------:R2:W-:Y:S06]  /*5050*/  MEMBAR.ALL.CTA ;  /* 0x0000000000007992 */ /* 0x0005ec0000008000 */
[----:B--2---:R-:W2:Y:S02]  /*5060*/  FENCE.VIEW.ASYNC.S ;  /* 0x00000000000073c6 */ /* 0x004ea40000000000 */
[----:B--2---:R-:W-:Y:S01]  /*5070*/  SYNCS.ARRIVE.TRANS64.RED.A1T0 RZ, [UR29], RZ ;  /* 0x000000ffffff79a7 */ /* 0x004fe2000810041d */
[----:B-1----:R-:W-:Y:S01]  /*5080*/  LOP3.LUT P2, RZ, R6, 0x1, RZ, 0xc0, !PT ;  /* 0x0000000106ff7812 */ /* 0x002fe2000784c0ff */
[----:B------:R-:W-:-:S12]  /*5090*/  BRA.U UP3, `(.L_x_95) ;  /* 0x00000001030c7547 */ /* 0x000fd8000b800000 */
[----:B------:R-:W-:-:S04]  /*50a0*/  SHF.L.U32 R5, R8, 0x1f, RZ ;  /* 0x0000001f08057819 */ /* 0x000fc800000006ff */
[----:B------:R-:W1:Y:S02]  /*50b0*/  SYNCS.PHASECHK.TRANS64.TRYWAIT P0, [UR22+0x280], R5 ;  /* 0x00028005ff0075a7 */ /* 0x000e640008001116 */
[----:B-1----:R-:W-:Y:S05]  /*50c0*/  @!P0 BRA `(.L_x_96) ;  /* 0x0000004400748947 */ /* 0x002fea0003800000 */
.L_x_95:
[----:B------:R-:W-:Y:S05]  /*50d0*/  BRA.U UP3, `(.L_x_97) ;  /* 0x0000000103d47547 */ /* 0x000fea000b800000 */
[----:B------:R-:W-:Y:S05]  /*50e0*/  BRA.U !UP4, `(.L_x_98) ;  /* 0x000000010cc47547 */ /* 0x000fea000b800000 */
[----:B------:R-:W-:Y:S01]  /*50f0*/  ULEA UR4, UR21, UR43, 0x2 ;  /* 0x0000002b15047291 */ /* 0x000fe2000f8e10ff */
[----:B-1----:R-:W-:-:S08]  /*5100*/  SHF.L.U32 R4, R0, 0x1f, RZ ;  /* 0x0000001f00047819 */ /* 0x002fd000000006ff */
[----:B------:R-:W5:Y:S01]  /*5110*/  LDL R5, [UR4] ;  /* 0x00000004ff057983 */ /* 0x000f620008100800 */
[----:B------:R-:W-:Y:S02]  /*5120*/  ULEA UR4, UR16, UR17, 0x3 ;  /* 0x0000001110047291 */ /* 0x000fe4000f8e18ff */
[----:B------:R-:W-:Y:S01]  /*5130*/  UPLOP3.LUT UP2, UPT, UPT, UPT, UPT, 0x40, 0x4 ;  /* 0x000000000004789c */ /* 0x000fe20003f4e870 */
[----:B------:R-:W-:Y:S01]  /*5140*/  UMOV UR15, UR28 ;  /* 0x0000001c000f7c82 */ /* 0x000fe20008000000 */
[----:B------:R-:W-:-:S05]  /*5150*/  UMOV UR5, UR16 ;  /* 0x0000001000057c82 */ /* 0x000fca0008000000 */
[----:B------:R1:W2:Y:S04]  /*5160*/  SYNCS.PHASECHK.TRANS64.TRYWAIT P1, [UR4], R4 ;  /* 0x00000004ff0075a7 */ /* 0x0002a80008021104 */
.L_x_101:
[----:B---3--:R-:W-:Y:S01]  /*5170*/  ULEA UR10, UR5, UR17, 0x3 ;  /* 0x00000011050a7291 */ /* 0x008fe2000f8e18ff */
[----:B--2-4-:R-:W-:Y:S11]  /*5180*/  @P1 BRA `(.L_x_99) ;  /* 0x00000000000c1947 */ /* 0x014ff60003800000 */
[----:B------:R-:W-:Y:S04]  /*5190*/  SHF.L.U32 R6, R0, 0x1f, RZ ;  /* 0x0000001f00067819 */ /* 0x000fe800000006ff */
[----:B------:R-:W2:Y:S02]  /*51a0*/  SYNCS.PHASECHK.TRANS64.TRYWAIT P0, [UR10], R6 ;  /* 0x00000006ff0075a7 */ /* 0x000ea4000800110a */
[----:B--2---:R-:W-:Y:S05]  /*51b0*/  @!P0 BRA `(.L_x_100) ;  /* 0x0000004400508947 */ /* 0x004fea0003800000 */
.L_x_99:
[----:B------:R-:W-:Y:S01]  /*51c0*/  UISETP.NE.AND UP0, UPT, UR15, URZ, UPT ;  /* 0x000000ff0f00728c */ /* 0x000fe2000bf05270 */
[----:B------:R-:W-:Y:S01]  /*51d0*/  PLOP3.LUT P1, PT, PT, PT, PT, 0x80, 0x8 ;  /* 0x000000000008781c */ /* 0x000fe20003f2f070 */
[----:B------:R-:W-:Y:S02]  /*51e0*/  UIADD3 UR4, UPT, UPT, UR5, 0x1, URZ ;  /* 0x0000000105047890 */ /* 0x000fe4000fffe0ff */
[----:B------:R-:W-:Y:S02]  /*51f0*/  ULEA UR8, UR5, UR20, 0x7 ;  /* 0x0000001405087291 */ /* 0x000fe4000f8e38ff */
[----:B------:R-:W-:Y:S01]  /*5200*/  UISETP.NE.AND UP1, UPT, UR4, 0x24, UPT ;  /* 0x000000240400788c */ /* 0x000fe2000bf25270 */
[----:B------:R-:W-:Y:S01]  /*5210*/  PLOP3.LUT P0, PT, PT, PT, UP0, 0x80, 0x8 ;  /* 0x000000000008781c */ /* 0x000fe20003f0f008 */
[----:B------:R-:W-:Y:S02]  /*5220*/  UIADD3 UR12, UPT, UPT, UR8, 0x2, URZ ;  /* 0x00000002080c7890 */ /* 0x000fe4000fffe0ff */
[----:B------:R-:W-:Y:S02]  /*5230*/  USEL UR6, URZ, 0x1, UP1 ;  /* 0x00000001ff067887 */ /* 0x000fe40008800000 */
[----:B------:R-:W-:Y:S02]  /*5240*/  USEL UR16, UR4, URZ, UP1 ;  /* 0x000000ff04107287 */ /* 0x000fe40008800000 */
[----:B------:R-:W-:Y:S02]  /*5250*/  UIADD3 UR10, UPT, UPT, UR10, 0x120, URZ ;  /* 0x000001200a0a7890 */ /* 0x000fe4000fffe0ff */
[----:B------:R-:W-:Y:S01]  /*5260*/  @UP0 ULEA UR4, UR16, UR17, 0x3 ;  /* 0x0000001110040291 */ /* 0x000fe2000f8e18ff */
[----:B------:R-:W-:Y:S01]  /*5270*/  LOP3.LUT R0, R0, UR6, RZ, 0x3c, !PT ;  /* 0x0000000600007c12 */ /* 0x000fe2000f8e3cff */
[----:B------:R-:W-:Y:S01]  /*5280*/  UMOV UR9, 0x80004020 ;  /* 0x8000402000097882 */ /* 0x000fe20000000000 */
[----:B------:R-:W-:Y:S01]  /*5290*/  UMOV UR13, 0x80004020 ;  /* 0x80004020000d7882 */ /* 0x000fe20000000000 */
[----:B------:R-:W-:Y:S01]  /*52a0*/  UMOV UR7, 0x80004020 ;  /* 0x8000402000077882 */ /* 0x000fe20000000000 */
[----:B-1----:R-:W-:Y:S04]  /*52b0*/  @P0 SHF.L.U32 R4, R0, 0x1f, RZ ;  /* 0x0000001f00040819 */ /* 0x002fe800000006ff */
[----:B------:R3:W4:Y:S01]  /*52c0*/  @P0 SYNCS.PHASECHK.TRANS64.TRYWAIT P1, [UR4], R4 ;  /* 0x00000004ff0005a7 */ /* 0x0007220008021104 */
[----:B------:R-:W-:Y:S11]  /*52d0*/  ELECT P0, URZ, PT ;  /* 0x0000000000ff782f */ /* 0x000ff60003800000 */
[----:B------:R-:W-:Y:S02]  /*52e0*/  @!UPT UIADD3 URZ, UPT, UPT, URZ, URZ, URZ ;  /* 0x000000fffffff290 */ /* 0x000fe4000fffe0ff */
[C---:B-----5:R-:W-:Y:S01]  /*52f0*/  @P0 R2UR.BROADCAST UR14, R5.reuse ;  /* 0x00000000050e02ca */ /* 0x060fe200008e0000 */
[----:B------:R-:W-:Y:S01]  /*5300*/  ULEA UR4, UR5, UR19, 0x8 ;  /* 0x0000001305047291 */ /* 0x000fe2000f8e40ff */
[----:B------:R-:W-:Y:S11]  /*5310*/  ELECT P0, URZ, PT ;  /* 0x0000000000ff782f */ /* 0x000ff60003800000 */
[----:B------:R-:W-:Y:S02]  /*5320*/  @!UPT UIADD3 URZ, UPT, UPT, URZ, URZ, URZ ;  /* 0x000000fffffff290 */ /* 0x000fe4000fffe0ff */
[----:B------:R-:W-:Y:S01]  /*5330*/  @P0 R2UR.BROADCAST UR11, R5 ;  /* 0x00000000050b02ca */ /* 0x000fe200008e0000 */
[----:B------:R-:W-:Y:S01]  /*5340*/  UIADD3 UR6, UPT, UPT, UR4, 0x2, URZ ;  /* 0x0000000204067890 */ /* 0x000fe2000fffe0ff */
[----:B------:R-:W-:Y:S02]  /*5350*/  UMOV UR5, 0x80004020 ;  /* 0x8000402000057882 */ /* 0x000fe40000000000 */
[----:B------:R1:W-:Y:S01]  /*5360*/  UTCQMMA.2CTA gdesc[UR4], gdesc[UR8], tmem[UR14], tmem[UR26], idesc[UR27], UP2 ;  /* 0x00ff1a08040075ea */ /* 0x0003e2000920030e */
[----:B------:R-:W-:Y:S08]  /*5370*/  UPLOP3.LUT UP2, UPT, UPT, UPT, UPT, 0x80, 0x8 ;  /* 0x000000000008789c */ /* 0x000ff00003f4f070 */
[----:B------:R3:W-:Y:S01]  /*5380*/  UTCQMMA.2CTA gdesc[UR6], gdesc[UR12], tmem[UR11], tmem[UR24], idesc[UR25], UPT ;  /* 0x00ff180c060075ea */ /* 0x0007e2000ba0030b */
[----:B------:R3:W-:Y:S01]  /*5390*/  UTCBAR.2CTA.MULTICAST [UR10], URZ, UR18 ;  /* 0x000000ff0a0073e9 */ /* 0x0007e20008200812 */
[----:B-1----:R-:W-:Y:S02]  /*53a0*/  UIADD3 UR4, UPT, UPT, UR15, 0x1, URZ ;  /* 0x000000010f047890 */ /* 0x002fe4000fffe0ff */
[----:B------:R-:W-:Y:S02]  /*53b0*/  UIADD3 UR8, UPT, UPT, UR15, -0x1, URZ ;  /* 0xffffffff0f087890 */ /* 0x000fe4000fffe0ff */
[----:B------:R-:W-:Y:S01]  /*53c0*/  UISETP.GT.U32.AND UP0, UPT, UR4, 0x1, UPT ;  /* 0x000000010400788c */ /* 0x000fe2000bf04070 */
[----:B------:R-:W-:Y:S04]  /*53d0*/  UMOV UR5, UR16 ;  /* 0x0000001000057c82 */ /* 0x000fe80008000000 */
[----:B------:R-:W-:Y:S04]  /*53e0*/  UMOV UR15, UR8 ;  /* 0x00000008000f7c82 */ /* 0x000fe80008000000 */
[----:B------:R-:W-:Y:S05]  /*53f0*/  BRA.U UP0, `(.L_x_101) ;  /* 0xfffffffd005c7547 */ /* 0x000fea000b83ffff */
.L_x_98:
[----:B------:R-:W-:-:S09]  /*5400*/  UIADD3 UR4, UPT, UPT, UR22, 0x270, URZ ;  /* 0x0000027016047890 */ /* 0x000fd2000fffe0ff */
[----:B------:R2:W-:Y:S01]  /*5410*/  UTCBAR.2CTA.MULTICAST [UR4], URZ, UR23 ;  /* 0x000000ff040073e9 */ /* 0x0005e20008200817 */
[----:B------:R-:W-:Y:S02]  /*5420*/  NOP ;  /* 0x0000000000007918 */ /* 0x000fe40000000000 */
.L_x_97:
[----:B--2---:R-:W-:Y:S01]  /*5430*/  UIADD3 UR4, UPT, UPT, UR21, 0x1, URZ ;  /* 0x0000000115047890 */ /* 0x004fe2000fffe0ff */
[----:B------:R-:W-:-:S03]  /*5440*/  LOP3.LUT R2, R2, 0x1, RZ, 0x3c, !PT ;  /* 0x0000000102027812 */ /* 0x000fc600078e3cff */
[----:B------:R-:W-:-:S04]  /*5450*/  UISETP.NE.AND UP0, UPT, UR4, 0x2, UPT ;  /* 0x000000020400788c */ /* 0x000fc8000bf05270 */
[----:B------:R-:W-:Y:S02]  /*5460*/  USEL UR5, URZ, 0x1, UP0 ;  /* 0x00000001ff057887 */ /* 0x000fe40008000000 */
[----:B------:R-:W-:-:S04]  /*5470*/  USEL UR21, UR4, URZ, UP0 ;  /* 0x000000ff04157287 */ /* 0x000fc80008000000 */
[----:B------:R-:W-:Y:S01]  /*5480*/  LOP3.LUT R8, R8, UR5, RZ, 0x3c, !PT ;  /* 0x0000000508087c12 */ /* 0x000fe2000f8e3cff */
[----:B------:R-:W-:Y:S07]  /*5490*/  @P2 BRA `(.L_x_102) ;  /* 0xfffffff800c82947 */ /* 0x000fee000383ffff */
[----:B------:R-:W2:Y:S01]  /*54a0*/  S2UR UR8, SR_CgaCtaId ;  /* 0x00000000000879c3 */ /* 0x000ea20000008800 */
[----:B------:R-:W-:Y:S01]  /*54b0*/  ELECT P0, URZ, PT ;  /* 0x0000000000ff782f */ /* 0x000fe20003800000 */
[----:B------:R-:W-:Y:S01]  /*54c0*/  HFMA2 R0, -RZ, RZ, 0, 5.9604644775390625e-08 ;  /* 0x00000001ff007431 */ /* 0x000fe200000001ff */
[----:B------:R-:W-:-:S05]  /*54d0*/  UMOV UR4, 0x40 ;  /* 0x0000004000047882 */ /* 0x000fca0000000000 */
[----:B------:R-:W-:Y:S01]  /*54e0*/  UVIRTCOUNT.DEALLOC.SMPOOL 0x80 ;  /* 0x000000800000784c */ /* 0x000fe20000000000 */
[----:B------:R-:W-:Y:S02]  /*54f0*/  UISETP.NE.AND UP0, UPT, UR31, URZ, UPT ;  /* 0x000000ff1f00728c */ /* 0x000fe4000bf05270 */
[----:B--2---:R-:W-:-:S09]  /*5500*/  ULEA UR8, UR8, UR4, 0x18 ;  /* 0x0000000408087291 */ /* 0x004fd2000f8ec0ff */
[----:B------:R2:W-:Y:S01]  /*5510*/  @P0 STS.U8 [UR8+0x1c], R0 ;  /* 0x00001c00ff000988 */ /* 0x0005e20008000008 */
[----:B------:R-:W-:Y:S05]  /*5520*/  BRA.U UP0, `(.L_x_103) ;  /* 0x0000000100587547 */ /* 0x000fea000b800000 */
[----:B------:R-:W-:Y:S01]  /*5530*/  UIADD3 UR5, UPT, UPT, UR17, 0x280, URZ ;  /* 0x0000028011057890 */ /* 0x000fe2000fffe0ff */
[----:B------:R-:W-:-:S03]  /*5540*/  SHF.L.U32 R2, R8, 0x1f, RZ ;  /* 0x0000001f08027819 */ /* 0x000fc600000006ff */
[----:B------:R-:W-:-:S09]  /*5550*/  ULEA UR4, UR21, UR5, 0x3 ;  /* 0x0000000515047291 */ /* 0x000fd2000f8e18ff */
[----:B------:R-:W1:Y:S02]  /*5560*/  SYNCS.PHASECHK.TRANS64.TRYWAIT P0, [UR4], R2 ;  /* 0x00000002ff0075a7 */ /* 0x000e640008001104 */
[----:B-1----:R-:W-:Y:S05]  /*5570*/  @!P0 BRA `(.L_x_104) ;  /* 0x0000004000788947 */ /* 0x002fea0003800000 */
.L_x_225:
[----:B------:R-:W-:-:S04]  /*5580*/  UIADD3 UR4, UPT, UPT, UR21, 0x1, URZ ;  /* 0x0000000115047890 */ /* 0x000fc8000fffe0ff */
[----:B------:R-:W-:-:S04]  /*5590*/  UISETP.NE.AND UP1, UPT, UR4, 0x2, UPT ;  /* 0x000000020400788c */ /* 0x000fc8000bf25270 */
[----:B---3--:R-:W-:Y:S02]  /*55a0*/  USEL UR6, URZ, 0x1, UP1 ;  /* 0x00000001ff067887 */ /* 0x008fe40008800000 */
[----:B------:R-:W-:-:S04]  /*55b0*/  USEL UR4, UR4, URZ, UP1 ;  /* 0x000000ff04047287 */ /* 0x000fc80008800000 */
[----:B------:R-:W-:Y:S01]  /*55c0*/  ULEA UR4, UR4, UR5, 0x3 ;  /* 0x0000000504047291 */ /* 0x000fe2000f8e18ff */
[----:B-1----:R-:W-:-:S04]  /*55d0*/  LOP3.LUT R2, R8, UR6, RZ, 0x3c, !PT ;  /* 0x0000000608027c12 */ /* 0x002fc8000f8e3cff */
[----:B------:R-:W-:Y:S01]  /*55e0*/  SHF.L.U32 R2, R2, 0x1f, RZ ;  /* 0x0000001f02027819 */ /* 0x000fe200000006ff */
[----:B--2---:R-:W-:-:S04]  /*55f0*/  IMAD.U32 R0, RZ, RZ, UR4 ;  /* 0x00000004ff007e24 */ /* 0x004fc8000f8e00ff */
[----:B------:R1:W2:Y:S03]  /*5600*/  SYNCS.PHASECHK.TRANS64.TRYWAIT P0, [R0+URZ], R2 ;  /* 0x00000002000075a7 */ /* 0x0002a600080011ff */
[----:B--2---:R-:W-:Y:S05]  /*5610*/  @!P0 NANOSLEEP.SYNCS 0x989680 ;  /* 0x009896800000895d */ /* 0x004fea0003900000 */
[----:B------:R-:W2:Y:S02]  /*5620*/  @!P0 SYNCS.PHASECHK.TRANS64 P0, [R0+URZ], R2 ;  /* 0x00000002000085a7 */ /* 0x000ea400080010ff */
[----:B--2---:R-:W-:Y:S05]  /*5630*/  @P0 BRA `(.L_x_105) ;  /* 0x0000000000200947 */ /* 0x004fea0003800000 */
.L_x_106:
[----:B--2---:R2:W3:Y:S02]  /*5640*/  SYNCS.PHASECHK.TRANS64.TRYWAIT P0, [R0+URZ], R2 ;  /* 0x00000002000075a7 */ /* 0x0044e400080011ff */
[----:B---3--:R-:W-:Y:S05]  /*5650*/  @!P0 NANOSLEEP.SYNCS 0x989680 ;  /* 0x009896800000895d */ /* 0x008fea0003900000 */
[----:B------:R-:W3:Y:S02]  /*5660*/  @!P0 SYNCS.PHASECHK.TRANS64 P0, [R0+URZ], R2 ;  /* 0x00000002000085a7 */ /* 0x000ee400080010ff */
[----:B---3--:R-:W-:Y:S05]  /*5670*/  @!P0 BRA `(.L_x_106) ;  /* 0xfffffffc00f08947 */ /* 0x008fea000383ffff */
[----:B------:R-:W-:Y:S05]  /*5680*/  BRA `(.L_x_105) ;  /* 0x00000000000c7947 */ /* 0x000fea0003800000 */
.L_x_103:
[----:B------:R-:W-:-:S04]  /*5690*/  UIADD3 UR4, UPT, UPT, UR17, 0x290, URZ ;  /* 0x0000029011047890 */ /* 0x000fc8000fffe0ff */
[----:B------:R-:W-:-:S09]  /*56a0*/  UPRMT UR4, UR30, 0x654, UR4 ;  /* 0x000006541e047896 */ /* 0x000fd20008000004 */
[----:B------:R-:W-:Y:S03]  /*56b0*/  SYNCS.ARRIVE.TRANS64.RED.A1T0 RZ, [UR4], RZ ;  /* 0x000000ffffff79a7 */ /* 0x000fe60008100404 */
.L_x_105:
[----:B-12---:R-:W-:Y:S01]  /*56c0*/  SHF.L.U32 R2, RZ, 0x1f, RZ ;  /* 0x0000001fff027819 */ /* 0x006fe200000006ff */
[----:B------:R-:W-:Y:S01]  /*56d0*/  UIADD3 UR4, UPT, UPT, UR17, 0x290, URZ ;  /* 0x0000029011047890 */ /* 0x000fe2000fffe0ff */
[----:B------:R-:W-:Y:S02]  /*56e0*/  PLOP3.LUT P0, PT, PT, PT, UP0, 0x80, 0x8 ;  /* 0x000000000008781c */ /* 0x000fe40003f0f008 */
[----:B----4-:R-:W1:Y:S02]  /*56f0*/  SYNCS.PHASECHK.TRANS64.TRYWAIT P1, [UR17+0x290], R2 ;  /* 0x00029002ff0075a7 */ /* 0x010e640008021111 */
[----:B-1----:R-:W-:Y:S09]  /*5700*/  @!P1 BRA `(.L_x_107) ;  /* 0x00000040002c9947 */ /* 0x002ff20003800000 */
.L_x_227:
[----:B------:R-:W-:Y:S01]  /*5710*/  @!UP0 UPRMT UR4, UR30, 0x654, UR4 ;  /* 0x000006541e048896 */ /* 0x000fe20008000004 */
[----:B------:R-:W-:Y:S01]  /*5720*/  LOP3.LUT R3, R3, 0xffff, RZ, 0xc0, !PT ;  /* 0x0000ffff03037812 */ /* 0x000fe200078ec0ff */
[----:B-1----:R-:W-:-:S03]  /*5730*/  IMAD.MOV.U32 R2, RZ, RZ, 0xffff ;  /* 0x0000ffffff027424 */ /* 0x002fc600078e00ff */
[----:B------:R-:W-:-:S04]  /*5740*/  SHF.R.U32.HI R3, RZ, 0x5, R3 ;  /* 0x00000005ff037819 */ /* 0x000fc80000011603 */
[----:B------:R-:W-:Y:S01]  /*5750*/  @!P0 SYNCS.ARRIVE.TRANS64.RED.A1T0 RZ, [UR4], RZ ;  /* 0x000000ffffff89a7 */ /* 0x000fe20008100404 */
[----:B------:R-:W-:Y:S01]  /*5760*/  NOP ;  /* 0x0000000000007918 */ /* 0x000fe20000000000 */
[----:B------:R-:W1:Y:S01]  /*5770*/  LDS R0, [UR8+0x14] ;  /* 0x00001408ff007984 */ /* 0x000e620008000800 */
[----:B------:R-:W-:-:S04]  /*5780*/  SHF.L.U32 R2, R2, R3, RZ ;  /* 0x0000000302027219 */ /* 0x000fc800000006ff */
[----:B-1----:R-:W-:-:S04]  /*5790*/  LOP3.LUT R0, R0, R2, RZ, 0xc0, !PT ;  /* 0x0000000200007212 */ /* 0x002fc800078ec0ff */
[----:B------:R-:W-:Y:S01]  /*57a0*/  ISETP.NE.AND P0, PT, R0, R2, PT ;  /* 0x000000020000720c */ /* 0x000fe20003f05270 */
[----:B------:R-:W-:-:S05]  /*57b0*/  IMAD.MOV.U32 R0, RZ, RZ, 0x1 ;  /* 0x00000001ff007424 */ /* 0x000fca00078e00ff */
[----:B------:R-:W-:-:S07]  /*57c0*/  SHF.L.U32 R0, R0, R3, RZ ;  /* 0x0000000300007219 */ /* 0x000fce00000006ff */
[----:B------:R-:W-:Y:S05]  /*57d0*/  @P0 BRA `(.L_x_108) ;  /* 0x00000000005c0947 */ /* 0x000fea0003800000 */
[----:B------:R-:W1:Y:S02]  /*57e0*/  LDS R3, [UR8+0x18] ;  /* 0x00001808ff037984 */ /* 0x000e640008000800 */
[----:B-1----:R-:W-:-:S04]  /*57f0*/  LOP3.LUT R3, R3, R0, RZ, 0xc0, !PT ;  /* 0x0000000003037212 */ /* 0x002fc800078ec0ff */
[----:B------:R-:W-:-:S13]  /*5800*/  ISETP.NE.AND P0, PT, R3, R0, PT ;  /* 0x000000000300720c */ /* 0x000fda0003f05270 */
[----:B------:R-:W-:Y:S05]  /*5810*/  @P0 BRA `(.L_x_109) ;  /* 0x0000000000400947 */ /* 0x000fea0003800000 */
[----:B------:R-:W-:Y:S01]  /*5820*/  R2UR UR4, R2 ;  /* 0x00000000020472ca */ /* 0x000fe200000e0000 */
[----:B------:R-:W1:Y:S01]  /*5830*/  S2R R3, SR_LANEID ;  /* 0x0000000000037919 */ /* 0x000e620000000000 */
[----:B------:R-:W-:-:S04]  /*5840*/  LOP3.LUT R0, RZ, R0, RZ, 0x33, !PT ;  /* 0x00000000ff007212 */ /* 0x000fc800078e33ff */
[----:B---3--:R-:W2:Y:S07]  /*5850*/  REDUX UR6, R0 ;  /* 0x00000000000673c4 */ /* 0x008eae0000000000 */
[----:B------:R-:W-:-:S03]  /*5860*/  ULOP3.LUT UR5, URZ, UR4, URZ, 0x33, !UPT ;  /* 0x00000004ff057292 */ /* 0x000fc6000f8e33ff */
[----:B------:R-:W-:Y:S02]  /*5870*/  VOTEU.ANY UR4, UPT, PT ;  /* 0x0000000000047886 */ /* 0x000fe400038e0100 */
[----:B------:R-:W-:Y:S01]  /*5880*/  UFLO.U32 UR4, UR4 ;  /* 0x00000004000472bd */ /* 0x000fe200080e0000 */
[----:B------:R-:W-:-:S04]  /*5890*/  IMAD.U32 R2, RZ, RZ, UR5 ;  /* 0x00000005ff027e24 */ /* 0x000fc8000f8e00ff */
[----:B------:R-:W3:Y:S02]  /*58a0*/  REDUX UR7, R2 ;  /* 0x00000000020773c4 */ /* 0x000ee40000000000 */
[----:B------:R4:W-:Y:S01]  /*58b0*/  UTCATOMSWS.AND URZ, UR5 ;  /* 0x0000000500ff79e3 */ /* 0x0009e20008000000 */
[----:B--2---:R-:W-:Y:S01]  /*58c0*/  IMAD.U32 R0, RZ, RZ, UR6 ;  /* 0x00000006ff007e24 */ /* 0x004fe2000f8e00ff */
[----:B-1----:R-:W-:Y:S01]  /*58d0*/  ISETP.EQ.U32.AND P0, PT, R3, UR4, PT ;  /* 0x0000000403007c0c */ /* 0x002fe2000bf02070 */
[----:B---3--:R-:W-:-:S12]  /*58e0*/  IMAD.U32 R2, RZ, RZ, UR7 ;  /* 0x00000007ff027e24 */ /* 0x008fd8000f8e00ff */
[----:B------:R4:W-:Y:S04]  /*58f0*/  @P0 ATOMS.AND RZ, [UR8+0x14], R2 ;  /* 0x00001402ffff098c */ /* 0x0009e8000a800008 */
[----:B------:R4:W-:Y:S01]  /*5900*/  @P0 ATOMS.AND RZ, [UR8+0x18], R0 ;  /* 0x00001800ffff098c */ /* 0x0009e2000a800008 */
[----:B------:R-:W-:Y:S05]  /*5910*/  BRA `(.L_x_110) ;  /* 0x0000000000147947 */ /* 0x000fea0003800000 */
.L_x_109:
[----:B------:R-:W-:Y:S02]  /*5920*/  MOV R2, 0x5940 ;  /* 0x0000594000027802 */ /* 0x000fe40000000f00 */
[----:B---3-5:R-:W-:Y:S05]  /*5930*/  CALL.REL.NOINC `($__internal_0_$__cuda_sm10x_tcgen05_guardrail_trap_col_being_dealloced_not_returned_by_alloc) ;  /* 0x0000004000447944 */ /* 0x028fea0003c00000 */
[----:B------:R-:W-:Y:S05]  /*5940*/  BRA `(.L_x_110) ;  /* 0x0000000000087947 */ /* 0x000fea0003800000 */
.L_x_108:
[----:B------:R-:W-:Y:S02]  /*5950*/  MOV R2, 0x5970 ;  /* 0x0000597000027802 */ /* 0x000fe40000000f00 */
[----:B---3-5:R-:W-:Y:S05]  /*5960*/  CALL.REL.NOINC `($__internal_2_$__cuda_sm10x_tcgen05_guardrail_trap_unallocated_columns_being_dealloced) ;  /* 0x0000004000507944 */ /* 0x028fea0003c00000 */
.L_x_110:
[----:B------:R-:W-:Y:S01]  /*5970*/  NOP ;  /* 0x0000000000007918 */ /* 0x000fe20000000000 */
[----:B----4-:R-:W-:Y:S05]  /*5980*/  EXIT ;  /* 0x000000000000794d */ /* 0x010fea0003800000 */
.L_x_82:
[----:B------:R-:W-:-:S09]  /*5990*/  UISETP.NE.OR UP0, UPT, UR18, 0x3, !UP3 ;  /* 0x000000031200788c */ /* 0x000fd2000df05670 */
[----:B------:R-:W-:Y:S05]  /*59a0*/  BRA.U UP0, `(.L_x_111) ;  /* 0x0000000d00547547 */ /* 0x000fea000b800000 */
[----:B------:R-:W2:Y:S01]  /*59b0*/  LDCU.64 UR4, c[0x0][0x888] ;  /* 0x00011100ff0477ac */ /* 0x000ea20008000a00 */
[----:B------:R-:W3:Y:S01]  /*59c0*/  S2UR UR10, SR_CgaCtaId ;  /* 0x00000000000a79c3 */ /* 0x000ee20000008800 */
[----:B------:R-:W-:Y:S01]  /*59d0*/  HFMA2 R10, -RZ, RZ, 0, 5.9604644775390625e-08 ;  /* 0x00000001ff0a7431 */ /* 0x000fe200000001ff */
[----:B------:R-:W-:Y:S01]  /*59e0*/  MOV R9, RZ ;  /* 0x000000ff00097202 */ /* 0x000fe20000000f00 */
[----:B------:R-:W4:Y:S01]  /*59f0*/  LDCU UR27, c[0x0][0x370] ;  /* 0x00006e00ff1b77ac */ /* 0x000f220008000800 */
[----:B------:R-:W-:Y:S01]  /*5a00*/  HFMA2 R2, -RZ, RZ, 0, 0.00048828125 ;  /* 0x00001000ff027431 */ /* 0x000fe200000001ff */
[----:B------:R-:W4:Y:S03]  /*5a10*/  LDCU.128 UR28, c[0x0][0xb10] ;  /* 0x00016200ff1c77ac */ /* 0x000f260008000c00 */
[----:B------:R-:W1:Y:S01]  /*5a20*/  LDC.64 R12, c[0x0][0x348] ;  /* 0x0000d200ff0c7b82 */ /* 0x000e620000000a00 */
[----:B------:R-:W3:Y:S01]  /*5a30*/  LDCU UR26, c[0x0][0x374] ;  /* 0x00006e80ff1a77ac */ /* 0x000ee20008000800 */
[----:B------:R-:W3:Y:S01]  /*5a40*/  LDCU.64 UR24, c[0x0][0x890] ;  /* 0x00011200ff1877ac */ /* 0x000ee20008000a00 */
[----:B------:R-:W3:Y:S01]  /*5a50*/  LDCU UR18, c[0x0][0xb0c] ;  /* 0x00016180ff1277ac */ /* 0x000ee20008000800 */
[----:B--2---:R-:W-:Y:S01]  /*5a60*/  UISETP.NE.U32.AND UP0, UPT, UR4, URZ, UPT ;  /* 0x000000ff0400728c */ /* 0x004fe2000bf05070 */
[----:B------:R-:W2:Y:S01]  /*5a70*/  LDCU UR36, c[0x0][0xb20] ;  /* 0x00016400ff2477ac */ /* 0x000ea20008000800 */
[----:B------:R-:W2:Y:S01]  /*5a80*/  LDCU UR4, c[0x0][0xb30] ;  /* 0x00016600ff0477ac */ /* 0x000ea20008000800 */
[----:B------:R-:W-:Y:S01]  /*5a90*/  UMOV UR19, 0x400 ;  /* 0x0000040000137882 */ /* 0x000fe20000000000 */
[----:B----4-:R-:W-:-:S02]  /*5aa0*/  UIMAD.WIDE.U32 UR6, UR27, UR28, URZ ;  /* 0x0000001c1b0672a5 */ /* 0x010fc4000f8e00ff */
[----:B---3--:R-:W-:Y:S02]  /*5ab0*/  UIMAD.WIDE.U32 UR8, UR26, UR31, URZ ;  /* 0x0000001f1a0872a5 */ /* 0x008fe4000f8e00ff */
[----:B------:R-:W-:Y:S02]  /*5ac0*/  ULEA UR19, UR10, UR19, 0x18 ;  /* 0x000000130a137291 */ /* 0x000fe4000f8ec0ff */
[----:B------:R-:W-:Y:S02]  /*5ad0*/  UISETP.NE.U32.AND UP6, UPT, UR24, URZ, UPT ;  /* 0x000000ff1800728c */ /* 0x000fe4000bfc5070 */
[----:B------:R-:W-:Y:S02]  /*5ae0*/  UIADD3 UR33, UPT, UPT, UR19, 0x240, URZ ;  /* 0x0000024013217890 */ /* 0x000fe4000fffe0ff */
[----:B------:R-:W-:Y:S02]  /*5af0*/  UIADD3 UR32, UPT, UPT, UR19, 0x268, URZ ;  /* 0x0000026813207890 */ /* 0x000fe4000fffe0ff */
[----:B------:R-:W-:-:S02]  /*5b00*/  UISETP.NE.AND.EX UP5, UPT, UR5, URZ, UPT, UP0 ;  /* 0x000000ff0500728c */ /* 0x000fc4000bfa5300 */
[----:B------:R-:W-:Y:S01]  /*5b10*/  UISETP.NE.AND UP0, UPT, UR39, 0x1, UPT ;  /* 0x000000012700788c */ /* 0x000fe2000bf05270 */
[----:B------:R-:W-:Y:S01]  /*5b20*/  UMOV UR35, UR7 ;  /* 0x0000000700237c82 */ /* 0x000fe20008000000 */
[----:B------:R-:W-:Y:S01]  /*5b30*/  UMOV UR34, UR9 ;  /* 0x0000000900227c82 */ /* 0x000fe20008000000 */
[----:B------:R-:W-:Y:S02]  /*5b40*/  UISETP.NE.AND UP0, UPT, UR18, 0x1, UPT ;  /* 0x000000011200788c */ /* 0x000fe4000bf05270 */
[----:B------:R-:W-:Y:S02]  /*5b50*/  UPLOP3.LUT UP1, UPT, UPT, UPT, UPT, 0x40, 0x4 ;  /* 0x000000000004789c */ /* 0x000fe40003f2e870 */
[----:B------:R-:W-:Y:S01]  /*5b60*/  UISETP.GE.AND UP3, UPT, UR39, 0x1, UPT ;  /* 0x000000012700788c */ /* 0x000fe2000bf66270 */
[----:B------:R-:W3:Y:S01]  /*5b70*/  LDCU.64 UR16, c[0x0][0xb28] ;  /* 0x00016500ff1077ac */ /* 0x000ee20008000a00 */
[----:B------:R-:W-:Y:S02]  /*5b80*/  UISETP.NE.AND.EX UP6, UPT, UR25, URZ, UPT, UP6 ;  /* 0x000000ff1900728c */ /* 0x000fe4000bfc5360 */
[----:B------:R-:W-:-:S02]  /*5b90*/  UPRMT UR33, UR10, 0x654, UR33 ;  /* 0x000006540a217896 */ /* 0x000fc40008000021 */
[----:B------:R-:W-:Y:S02]  /*5ba0*/  UPRMT UR32, URZ, 0x654, UR32 ;  /* 0x00000654ff207896 */ /* 0x000fe40008000020 */
[----:B------:R-:W-:Y:S02]  /*5bb0*/  USHF.R.U32.HI UR35, URZ, UR29, UR35 ;  /* 0x0000001dff237299 */ /* 0x000fe40008011623 */
[----:B--2---:R-:W-:Y:S02]  /*5bc0*/  USHF.R.U32.HI UR34, URZ, UR36, UR34 ;  /* 0x00000024ff227299 */ /* 0x004fe40008011622 */
[----:B------:R-:W-:Y:S02]  /*5bd0*/  UISETP.NE.AND UP0, UPT, UR30, 0x1, UPT ;  /* 0x000000011e00788c */ /* 0x000fe4000bf05270 */
[----:B-1----:R-:W-:-:S11]  /*5be0*/  UISETP.NE.AND UP4, UPT, UR4, 0x1, UPT ;  /* 0x000000010400788c */ /* 0x002fd6000bf85270 */
.L_x_119:
[----:B------:R-:W-:Y:S04]  /*5bf0*/  SHF.L.U32 R3, R9, 0x1f, RZ ;  /* 0x0000001f09037819 */ /* 0x000fe800000006ff */
[----:B-1----:R-:W1:Y:S02]  /*5c00*/  SYNCS.PHASECHK.TRANS64.TRYWAIT P0, [UR19+0x260], R3 ;  /* 0x00026003ff0075a7 */ /* 0x002e640008001113 */
[----:B-1----:R-:W-:Y:S05]  /*5c10*/  @!P0 BRA `(.L_x_112) ;  /* 0x0000003c00008947 */ /* 0x002fea0003800000 */
.L_x_229:
[----:B------:R-:W2:Y:S01]  /*5c20*/  LDS.128 R4, [UR19+0x2a0] ;  /* 0x0002a013ff047984 */ /* 0x000ea20008000c00 */
[----:B------:R-:W-:Y:S01]  /*5c30*/  UISETP.GE.AND UP0, UPT, UR39, 0x1, UPT ;  /* 0x000000012700788c */ /* 0x000fe2000bf06270 */
[----:B------:R-:W-:Y:S01]  /*5c40*/  @!PT LDS RZ, [RZ] ;  /* 0x00000000fffff984 */ /* 0x000fe20000000800 */
[----:B------:R-:W-:Y:S01]  /*5c50*/  @!PT LDS RZ, [RZ] ;  /* 0x00000000fffff984 */ /* 0x000fe20000000800 */
[----:B------:R-:W-:Y:S01]  /*5c60*/  @!PT LDS RZ, [RZ] ;  /* 0x00000000fffff984 */ /* 0x000fe20000000800 */
[----:B------:R-:W-:Y:S01]  /*5c70*/  @!PT LDS RZ, [RZ] ;  /* 0x00000000fffff984 */ /* 0x000fe20000000800 */
[----:B------:R4:W-:Y:S06]  /*5c80*/  MEMBAR.ALL.CTA ;  /* 0x0000000000007992 */ /* 0x0009ec0000008000 */
[----:B----4-:R-:W4:Y:S02]  /*5c90*/  FENCE.VIEW.ASYNC.S ;  /* 0x00000000000073c6 */ /* 0x010f240000000000 */
[----:B----4-:R-:W-:Y:S01]  /*5ca0*/  SYNCS.ARRIVE.TRANS64.RED.A1T0 RZ, [UR32], RZ ;  /* 0x000000ffffff79a7 */ /* 0x010fe20008100420 */
[----:B--2---:R-:W-:Y:S11]  /*5cb0*/  LOP3.LUT P0, RZ, R6, 0x1, RZ, 0xc0, !PT ;  /* 0x0000000106ff7812 */ /* 0x004ff6000780c0ff */
[----:B------:R-:W-:Y:S02]  /*5cc0*/  @!UPT UIADD3 URZ, UPT, UPT, URZ, URZ, URZ ;  /* 0x000000fffffff290 */ /* 0x000fe4000fffe0ff */
[----:B------:R-:W-:Y:S01]  /*5cd0*/  VOTEU.ANY UP3, P0 ;  /* 0x0000000000ff7886 */ /* 0x000fe20000060100 */
[----:B------:R-:W-:Y:S11]  /*5ce0*/  PLOP3.LUT P1, PT, PT, PT, UP3, 0x80, 0x8 ;  /* 0x000000000008781c */ /* 0x000ff60003f2f038 */
[----:B------:R-:W-:Y:S02]  /*5cf0*/  @!UPT UIADD3 URZ, UPT, UPT, URZ, URZ, URZ ;  /* 0x000000fffffff290 */ /* 0x000fe4000fffe0ff */
[----:B-1----:R-:W-:Y:S02]  /*5d00*/  @P1 MOV R3, R4 ;  /* 0x0000000400031202 */ /* 0x002fe40000000f00 */
[----:B------:R-:W-:Y:S02]  /*5d10*/  @P1 LOP3.LUT R0, R5, 0xffff, RZ, 0xc0, !PT ;  /* 0x0000ffff05001812 */ /* 0x000fe400078ec0ff */
[----:B------:R-:W-:Y:S02]  /*5d20*/  @P1 R2UR UR5, R3 ;  /* 0x00000000030512ca */ /* 0x000fe400000e0000 */
[----:B------:R-:W-:Y:S11]  /*5d30*/  @P1 R2UR UR4, R0 ;  /* 0x00000000000412ca */ /* 0x000ff600000e0000 */
[----:B------:R-:W-:Y:S02]  /*5d40*/  @UP3 UMOV UR15, UR5 ;  /* 0x00000005000f3c82 */ /* 0x000fe40008000000 */
[----:B------:R-:W-:Y:S01]  /*5d50*/  @UP3 UMOV UR14, UR4 ;  /* 0x00000004000e3c82 */ /* 0x000fe20008000000 */
[----:B------:R-:W-:Y:S05]  /*5d60*/  BRA.U !UP0, `(.L_x_113) ;  /* 0x0000000108c07547 */ /* 0x000fea000b800000 */
[----:B------:R-:W-:Y:S02]  /*5d70*/  UIMAD.WIDE.U32 UR8, UR14, UR31, URZ ;  /* 0x0000001f0e0872a5 */ /* 0x000fe4000f8e00ff */
[----:B------:R-:W-:Y:S02]  /*5d80*/  UP2UR UR22, UPR, URZ, 0x4 ;  /* 0x00000004ff167883 */ /* 0x000fe40008000000 */
[----:B------:R-:W-:Y:S02]  /*5d90*/  UISETP.NE.AND UP2, UPT, UR30, 0x1, UPT ;  /* 0x000000011e00788c */ /* 0x000fe4000bf45270 */
[----:B------:R-:W-:Y:S02]  /*5da0*/  UIMAD.WIDE.U32 UR10, UR15, UR28, URZ ;  /* 0x0000001c0f0a72a5 */ /* 0x000fe4000f8e00ff */
[----:B------:R-:W-:Y:S02]  /*5db0*/  USEL UR4, UR26, UR34, !UP2 ;  /* 0x000000221a047287 */ /* 0x000fe4000d000000 */
[----:B------:R-:W-:Y:S02]  /*5dc0*/  UISETP.NE.AND UP0, UPT, UR18, 0x1, UPT ;  /* 0x000000011200788c */ /* 0x000fe4000bf05270 */
[----:B------:R-:W-:Y:S02]  /*5dd0*/  UP2UR UR23, UPR, URZ, 0x2 ;  /* 0x00000002ff177883 */ /* 0x000fe40008000000 */
[----:B------:R-:W-:Y:S02]  /*5de0*/  UISETP.NE.AND UP1, UPT, UR39, 0x1, UPT ;  /* 0x000000012700788c */ /* 0x000fe4000bf25270 */
[----:B---3--:R-:W-:Y:S02]  /*5df0*/  UIMAD.WIDE.U32 UR12, UR4, UR16, URZ ;  /* 0x00000010040c72a5 */ /* 0x008fe4000f8e00ff */
[----:B------:R-:W-:Y:S01]  /*5e00*/  USEL UR7, UR27, UR35, !UP0 ;  /* 0x000000231b077287 */ /* 0x000fe2000c000000 */
[----:B------:R-:W-:Y:S02]  /*5e10*/  UMOV UR5, UR9 ;  /* 0x0000000900057c82 */ /* 0x000fe40008000000 */
[----:B------:R-:W-:Y:S02]  /*5e20*/  USHF.R.U32.HI UR6, URZ, UR36, UR5 ;  /* 0x00000024ff067299 */ /* 0x000fe40008011605 */
[----:B------:R-:W-:Y:S02]  /*5e30*/  UIMAD.WIDE.U32 UR20, UR7, UR16, URZ ;  /* 0x00000010071472a5 */ /* 0x000fe4000f8e00ff */
[----:B------:R-:W-:Y:S02]  /*5e40*/  USEL UR6, UR14, UR6, !UP2 ;  /* 0x000000060e067287 */ /* 0x000fe4000d000000 */
[----:B------:R-:W-:Y:S01]  /*5e50*/  UISETP.NE.AND UP2, UPT, UR22, URZ, UPT ;  /* 0x000000ff1600728c */ /* 0x000fe2000bf45270 */
[----:B------:R-:W-:Y:S01]  /*5e60*/  UMOV UR5, UR11 ;  /* 0x0000000b00057c82 */ /* 0x000fe20008000000 */
[----:B------:R-:W-:Y:S02]  /*5e70*/  UIMAD.WIDE.U32 UR10, UR6, UR16, URZ ;  /* 0x00000010060a72a5 */ /* 0x000fe4000f8e00ff */
[----:B------:R-:W-:Y:S03]  /*5e80*/  USHF.R.U32.HI UR8, URZ, UR29, UR5 ;  /* 0x0000001dff087299 */ /* 0x000fe60008011605 */
[----:B------:R-:W-:Y:S02]  /*5e90*/  UMOV UR5, UR13 ;  /* 0x0000000d00057c82 */ /* 0x000fe40008000000 */
[----:B------:R-:W-:Y:S03]  /*5ea0*/  @UP1 USHF.R.U32.HI UR4, URZ, UR17, UR5 ;  /* 0x00000011ff041299 */ /* 0x000fe60008011605 */
[----:B------:R-:W-:Y:S01]  /*5eb0*/  UMOV UR5, UR21 ;  /* 0x0000001500057c82 */ /* 0x000fe20008000000 */
[----:B------:R-:W-:Y:S02]  /*5ec0*/  UIMAD UR4, UR39, UR4, URZ ;  /* 0x00000004270472a4 */ /* 0x000fe4000f8e02ff */
[----:B------:R-:W-:Y:S02]  /*5ed0*/  @UP1 USHF.R.U32.HI UR7, URZ, UR17, UR5 ;  /* 0x00000011ff071299 */ /* 0x000fe40008011605 */
[----:B------:R-:W-:Y:S02]  /*5ee0*/  USEL UR5, UR15, UR8, !UP0 ;  /* 0x000000080f057287 */ /* 0x000fe4000c000000 */
[----:B------:R-:W-:Y:S02]  /*5ef0*/  UIMAD UR8, UR39, UR7, URZ ;  /* 0x00000007270872a4 */ /* 0x000fe4000f8e02ff */
[----:B------:R-:W-:Y:S03]  /*5f00*/  UISETP.GE.AND UP0, UPT, UR6, UR4, UPT ;  /* 0x000000040600728c */ /* 0x000fe6000bf06270 */
[----:B------:R-:W-:Y:S01]  /*5f10*/  UMOV UR4, UR11 ;  /* 0x0000000b00047c82 */ /* 0x000fe20008000000 */
[----:B------:R-:W-:Y:S02]  /*5f20*/  UISETP.GE.OR UP0, UPT, UR5, UR8, UP0 ;  /* 0x000000080500728c */ /* 0x000fe40008706670 */
[----:B------:R-:W-:Y:S02]  /*5f30*/  USHF.R.U32.HI UR4, URZ, UR17, UR4 ;  /* 0x00000011ff047299 */ /* 0x000fe40008011604 */
[----:B------:R-:W-:Y:S02]  /*5f40*/  UIMAD.WIDE.U32 UR8, UR5, UR16, URZ ;  /* 0x00000010050872a5 */ /* 0x000fe4000f8e00ff */
[----:B------:R-:W-:Y:S04]  /*5f50*/  USEL UR10, UR6, UR4, !UP1 ;  /* 0x00000004060a7287 */ /* 0x000fe8000c800000 */
[----:B------:R-:W-:Y:S01]  /*5f60*/  UIADD3 UR11, UPT, UPT, -UR10, URZ, URZ ;  /* 0x000000ff0a0b7290 */ /* 0x000fe2000fffe1ff */
[----:B------:R-:W-:Y:S02]  /*5f70*/  @!UP0 UMOV UR4, UR9 ;  /* 0x0000000900048c82 */ /* 0x000fe40008000000 */
[----:B------:R-:W-:Y:S02]  /*5f80*/  @!UP0 USHF.R.U32.HI UR4, URZ, UR17, UR4 ;  /* 0x00000011ff048299 */ /* 0x000fe40008011604 */
[----:B------:R-:W-:Y:S02]  /*5f90*/  UIMAD UR8, UR39, UR11, UR6 ;  /* 0x0000000b270872a4 */ /* 0x000fe4000f8e0206 */
[----:B------:R-:W-:Y:S02]  /*5fa0*/  @!UP0 USEL UR4, UR5, UR4, !UP1 ;  /* 0x0000000405048287 */ /* 0x000fe4000c800000 */
[----:B------:R-:W-:Y:S02]  /*5fb0*/  UISETP.NE.AND UP1, UPT, UR23, URZ, UPT ;  /* 0x000000ff1700728c */ /* 0x000fe4000bf25270 */
[----:B------:R-:W-:Y:S02]  /*5fc0*/  @!UP0 UIMAD UR8, UR7, UR8, UR4 ;  /* 0x00000008070882a4 */ /* 0x000fe4000f8e0204 */
[----:B------:R-:W-:Y:S02]  /*5fd0*/  @!UP0 UIADD3 UR9, UPT, UPT, UR10, -UR4, URZ ;  /* 0x800000040a098290 */ /* 0x000fe4000fffe0ff */
[----:B------:R-:W-:Y:S02]  /*5fe0*/  UIADD3 UR4, UPT, UPT, -UR5, URZ, URZ ;  /* 0x000000ff05047290 */ /* 0x000fe4000fffe1ff */
[----:B------:R-:W-:Y:S02]  /*5ff0*/  UIADD3 UR7, UPT, UPT, -UR6, URZ, URZ ;  /* 0x000000ff06077290 */ /* 0x000fe4000fffe1ff */
[----:B------:R-:W-:Y:S02]  /*6000*/  @!UP0 UIMAD UR6, UR9, UR39, UR5 ;  /* 0x00000027090682a4 */ /* 0x000fe4000f8e0205 */
[----:B------:R-:W-:Y:S02]  /*6010*/  UIMAD UR15, UR18, UR4, UR15 ;  /* 0x00000004120f72a4 */ /* 0x000fe4000f8e020f */
[----:B------:R-:W-:Y:S01]  /*6020*/  UIMAD UR14, UR30, UR7, UR14 ;  /* 0x000000071e0e72a4 */ /* 0x000fe2000f8e020e */
[----:B------:R-:W-:Y:S02]  /*6030*/  @!UP0 UMOV UR5, UR8 ;  /* 0x0000000800058c82 */ /* 0x000fe40008000000 */
[----:B------:R-:W-:Y:S02]  /*6040*/  UIMAD UR15, UR5, UR18, UR15 ;  /* 0x00000012050f72a4 */ /* 0x000fe4000f8e020f */
[----:B------:R-:W-:Y:S11]  /*6050*/  UIMAD UR14, UR6, UR30, UR14 ;  /* 0x0000001e060e72a4 */ /* 0x000ff6000f8e020e */
[----:B------:R-:W-:Y:S01]  /*6060*/  @!UPT UIADD3 URZ, UPT, UPT, URZ, URZ, URZ ;  /* 0x000000fffffff290 */ /* 0x000fe2000fffe0ff */
.L_x_113:
[----:B------:R-:W1:Y:S01]  /*6070*/  @!UP4 LDCU.128 UR8, c[0x0][0xb10] ;  /* 0x00016200ff08c7ac */ /* 0x000e620008000c00 */
[----:B------:R-:W-:Y:S02]  /*6080*/  ISETP.NE.U32.AND P2, PT, RZ, UR24, PT ;  /* 0x00000018ff007c0c */ /* 0x000fe4000bf45070 */
[----:B------:R-:W-:Y:S02]  /*6090*/  SHF.L.U32 R3, R10, 0x1f, RZ ;  /* 0x0000001f0a037819 */ /* 0x000fe400000006ff */
[----:B------:R-:W-:Y:S01]  /*60a0*/  ISETP.NE.AND.EX P2, PT, RZ, UR25, PT, P2 ;  /* 0x00000019ff007c0c */ /* 0x000fe2000bf45320 */
[----:B------:R-:W2:Y:S01]  /*60b0*/  @!UP4 LDCU UR5, c[0x0][0xb0c] ;  /* 0x00016180ff05c7ac */ /* 0x000ea20008000800 */
[----:B-1----:R-:W-:Y:S07]  /*60c0*/  UIMAD.WIDE.U32 UR6, UR15, UR8, URZ ;  /* 0x000000080f0672a5 */ /* 0x002fee000f8e00ff */
[----:B------:R-:W-:Y:S01]  /*60d0*/  @!UP4 UMOV UR4, UR7 ;  /* 0x000000070004cc82 */ /* 0x000fe20008000000 */
[----:B--2---:R-:W-:Y:S02]  /*60e0*/  @!UP4 UISETP.NE.AND UP0, UPT, UR5, 0x1, UPT ;  /* 0x000000010500c88c */ /* 0x004fe4000bf05270 */
[----:B------:R-:W-:Y:S02]  /*60f0*/  @!UP4 USHF.R.U32.HI UR4, URZ, UR9, UR4 ;  /* 0x00000009ff04c299 */ /* 0x000fe40008011604 */
[----:B------:R-:W-:Y:S02]  /*6100*/  UIMAD.WIDE.U32 UR6, UR14, UR11, URZ ;  /* 0x0000000b0e0672a5 */ /* 0x000fe4000f8e00ff */
[----:B------:R-:W-:Y:S02]  /*6110*/  @!UP4 USEL UR8, UR15, UR4, !UP0 ;  /* 0x000000040f08c287 */ /* 0x000fe4000c000000 */
[----:B------:R-:W-:Y:S03]  /*6120*/  @!UP4 UISETP.NE.AND UP0, UPT, UR10, 0x1, UPT ;  /* 0x000000010a00c88c */ /* 0x000fe6000bf05270 */
[----:B------:R-:W-:Y:S02]  /*6130*/  @!UP4 UMOV UR6, UR7 ;  /* 0x000000070006cc82 */ /* 0x000fe40008000000 */
[----:B------:R-:W1:Y:S02]  /*6140*/  @!UP4 LDCU UR4, c[0x0][0xb20] ;  /* 0x00016400ff04c7ac */ /* 0x000e640008000800 */
[----:B-1----:R-:W-:Y:S04]  /*6150*/  @!UP4 USHF.R.U32.HI UR6, URZ, UR4, UR6 ;  /* 0x00000004ff06c299 */ /* 0x002fe80008011606 */
[----:B------:R-:W-:Y:S04]  /*6160*/  @!UP4 USEL UR6, UR14, UR6, !UP0 ;  /* 0x000000060e06c287 */ /* 0x000fe8000c000000 */
[----:B------:R-:W-:Y:S02]  /*6170*/  @!UP4 UIADD3 UR4, UPT, UPT, -UR8, UR6, URZ ;  /* 0x000000060804c290 */ /* 0x000fe4000fffe1ff */
[----:B------:R-:W-:Y:S02]  /*6180*/  @!UP4 UIADD3 UR6, UPT, UPT, UR8, -UR6, URZ ;  /* 0x800000060806c290 */ /* 0x000fe4000fffe0ff */
[----:B------:R-:W-:Y:S02]  /*6190*/  @!UP4 UIMAD UR15, UR4, UR5, UR15 ;  /* 0x00000005040fc2a4 */ /* 0x000fe4000f8e020f */
[----:B------:R-:W-:Y:S01]  /*61a0*/  @!UP4 UIMAD UR14, UR6, UR10, UR14 ;  /* 0x0000000a060ec2a4 */ /* 0x000fe2000f8e020e */
[----:B------:R-:W-:Y:S11]  /*61b0*/  BRA.U UP1, `(.L_x_114) ;  /* 0x0000000101107547 */ /* 0x000ff6000b800000 */
[----:B------:R-:W-:Y:S04]  /*61c0*/  MOV R8, UR38 ;  /* 0x0000002600087c02 */ /* 0x000fe80008000f00 */
[----:B------:R-:W-:Y:S04]  /*61d0*/  SHF.L.U32 R8, R8, 0x1f, RZ ;  /* 0x0000001f08087819 */ /* 0x000fe800000006ff */
[----:B------:R-:W1:Y:S02]  /*61e0*/  SYNCS.PHASECHK.TRANS64.TRYWAIT P0, [UR19+0x258], R8 ;  /* 0x00025808ff0075a7 */ /* 0x000e640008001113 */
[----:B-1----:R-:W-:Y:S05]  /*61f0*/  @!P0 BRA `(.L_x_115) ;  /* 0x0000003400a08947 */ /* 0x002fea0003800000 */
.L_x_114:
[----:B------:R-:W-:Y:S05]  /*6200*/  BRA.U !UP6, `(.L_x_116) ;  /* 0x000000010e387547 */ /* 0x000fea000b800000 */
[----:B------:R-:W-:Y:S01]  /*6210*/  UPLOP3.LUT UP2, UPT, UPT, UPT, UP5, 0x80, 0x8 ;  /* 0x000000000008789c */ /* 0x000fe20003f4f050 */
[----:B-1----:R-:W-:Y:S01]  /*6220*/  HFMA2 R0, -RZ, RZ, 0, 5.9604644775390625e-08 ;  /* 0x00000001ff007431 */ /* 0x002fe200000001ff */
[----:B------:R-:W1:Y:S01]  /*6230*/  LDCU.64 UR8, c[0x0][0x358] ;  /* 0x00006b00ff0877ac */ /* 0x000e620008000a00 */
[----:B------:R-:W-:Y:S03]  /*6240*/  IMAD.MOV.U32 R79, RZ, RZ, 0x1 ;  /* 0x00000001ff4f7424 */ /* 0x000fe600078e00ff */
[----:B------:R-:W-:Y:S05]  /*6250*/  PLOP3.LUT P0, PT, PT, PT, UP2, 0x80, 0x8 ;  /* 0x000000000008781c */ /* 0x000fea0003f0f028 */
[----:B------:R-:W2:Y:S01]  /*6260*/  @UP2 LDCU.64 UR4, c[0x0][0x888] ;  /* 0x00011100ff0427ac */ /* 0x000ea20008000a00 */
[----:B------:R-:W-:Y:S07]  /*6270*/  @UP2 UIMAD UR6, UR46, UR24, URZ ;  /* 0x000000182e0622a4 */ /* 0x000fee000f8e02ff */
[----:B------:R-:W-:Y:S01]  /*6280*/  @!P0 PRMT R79, R0, 0x7610, R79 ;  /* 0x00007610004f8816 */ /* 0x000fe2000000004f */
[----:B--2---:R-:W-:Y:S06]  /*6290*/  @UP2 UIMAD.WIDE UR4, UR6, 0x4, UR4 ;  /* 0x00000004060428a5 */ /* 0x004fec000f8e0204 */
[----:B------:R-:W-:Y:S01]  /*62a0*/  IMAD.U32 R14, RZ, RZ, UR4 ;  /* 0x00000004ff0e7e24 */ /* 0x000fe2000f8e00ff */
[----:B------:R-:W-:Y:S04]  /*62b0*/  MOV R15, UR5 ;  /* 0x00000005000f7c02 */ /* 0x000fe80008000f00 */
[----:B------:R-:W2:Y:S01]  /*62c0*/  @!UP2 LDCU UR4, c[0x0][0x880] ;  /* 0x00011000ff04a7ac */ /* 0x000ea20008000800 */
[----:B-1---5:R4:W5:Y:S02]  /*62d0*/  @P0 LDG.E R39, desc[UR8][R14.64] ;  /* 0x000000080e270981 */ /* 0x022964000c1e1900 */
[----:B--2-4-:R-:W-:Y:S07]  /*62e0*/  @!P0 IMAD.U32 R39, RZ, RZ, UR4 ;  /* 0x00000004ff278e24 */ /* 0x014fee000f8e00ff */
.L_x_116:
[----:B-----5:R-:W-:Y:S01]  /*62f0*/  @!P2 FSETP.EQ.AND P0, PT, R39, RZ, PT ;  /* 0x000000ff2700a20b */ /* 0x020fe20003f02000 */
[----:B------:R-:W-:Y:S01]  /*6300*/  @!UPT UIADD3 URZ, UPT, UPT, URZ, URZ, URZ ;  /* 0x000000fffffff290 */ /* 0x000fe2000fffe0ff */
[----:B------:R-:W-:Y:S11]  /*6310*/  @!P2 BRA `(.L_x_117) ;  /* 0x000000000014a947 */ /* 0x000ff60003800000 */
[----:B------:R-:W-:Y:S02]  /*6320*/  LOP3.LUT P2, RZ, R79, 0xff, RZ, 0xc0, !PT ;  /* 0x000000ff4fff7812 */ /* 0x000fe4000784c0ff */
[----:B------:R-:W-:Y:S04]  /*6330*/  PLOP3.LUT P0, PT, PT, PT, UP2, 0x80, 0x8 ;  /* 0x000000000008781c */ /* 0x000fe80003f0f028 */
[----:B------:R-:W-:Y:S07]  /*6340*/  PLOP3.LUT P0, PT, P0, PT, PT, 0x8, 0x80 ;  /* 0x000000000080781c */ /* 0x000fee000070e170 */
[----:B------:R-:W-:Y:S11]  /*6350*/  @P2 FSETP.EQ.AND P0, PT, R39, RZ, PT ;  /* 0x000000ff2700220b */ /* 0x000ff60003f02000 */
[----:B------:R-:W-:Y:S02]  /*6360*/  @!UPT UIADD3 URZ, UPT, UPT, URZ, URZ, URZ ;  /* 0x000000fffffff290 */ /* 0x000fe4000fffe0ff */
.L_x_117:
[----:B------:R-:W2:Y:S01]  /*6370*/  SYNCS.PHASECHK.TRANS64.TRYWAIT P2, [UR19+0x248], R3 ;  /* 0x00024803ff0075a7 */ /* 0x000ea20008041113 */
[----:B------:R-:W-:Y:S04]  /*6380*/  @P1 SHF.R.U32.HI R4, RZ, 0x10, R5 ;  /* 0x00000010ff041819 */ /* 0x000fe80000011605 */
[----:B------:R-:W-:Y:S02]  /*6390*/  @P1 R2UR UR46, R4 ;  /* 0x00000000042e12ca */ /* 0x000fe400000e0000 */
[----:B------:R-:W-:Y:S01]  /*63a0*/  ELECT P1, URZ, PT ;  /* 0x0000000000ff782f */ /* 0x000fe20003820000 */
[----:B------:R-:W-:Y:S01]  /*63b0*/  @!UPT UIADD3 URZ, UPT, UPT, URZ, URZ, URZ ;  /* 0x000000fffffff290 */ /* 0x000fe2000fffe0ff */
[----:B--2---:R-:W-:Y:S11]  /*63c0*/  @!P2 BRA `(.L_x_118) ;  /* 0x000000340044a947 */ /* 0x004ff60003800000 */
.L_x_232:
[----:B------:R-:W-:Y:S02]  /*63d0*/  PLOP3.LUT P1, PT, P0, P1, PT, 0xf2, 0x2f ;  /* 0x00000000002f781c */ /* 0x000fe40000723e72 */
[----:B------:R-:W-:Y:S02]  /*63e0*/  R2UR UR37, R83 ;  /* 0x00000000532572ca */ /* 0x000fe400000e0000 */
[----:B------:R-:W-:Y:S02]  /*63f0*/  LOP3.LUT R10, R10, 0x1, RZ, 0x3c, !PT ;  /* 0x000000010a0a7812 */ /* 0x000fe400078e3cff */
[----:B------:R-:W-:Y:S07]  /*6400*/  LOP3.LUT R9, R9, 0x1, RZ, 0x3c, !PT ;  /* 0x0000000109097812 */ /* 0x000fee00078e3cff */
[----:B------:R-:W-:Y:S01]  /*6410*/  VOTEU.ALL UP0, P1 ;  /* 0x0000000000ff7886 */ /* 0x000fe20000800000 */
[----:B-1----:R-:W-:Y:S04]  /*6420*/  @!P1 IADD3 R3, P0, PT, R12, 0x580, RZ ;  /* 0x000005800c039810 */ /* 0x002fe80007f1e0ff */
[----:B------:R-:W1:Y:S01]  /*6430*/  @!UP0 LDCU.128 UR20, c[0x0][0x980] ;  /* 0x00013000ff1487ac */ /* 0x000e620008000c00 */
[----:B------:R-:W-:Y:S01]  /*6440*/  @!P1 IMAD.X R0, RZ, RZ, R13, P0 ;  /* 0x000000ffff009224 */ /* 0x000fe200000e060d */
[----:B------:R-:W2:Y:S01]  /*6450*/  @!UP0 LDCU.64 UR6, c[0x0][0x990] ;  /* 0x00013200ff0687ac */ /* 0x000ea20008000a00 */
[----:B------:R-:W-:Y:S02]  /*6460*/  @!UP0 USHF.L.U32 UR11, UR45, 0x6, URZ ;  /* 0x000000062d0b8899 */ /* 0x000fe400080006ff */
[----:B------:R-:W-:Y:S02]  /*6470*/  @!UP0 USHF.L.U32 UR10, UR47, 0x6, URZ ;  /* 0x000000062f0a8899 */ /* 0x000fe400080006ff */
[----:B-1----:R-:W-:Y:S02]  /*6480*/  UIMAD.WIDE.U32 UR4, UR11, UR21, URZ ;  /* 0x000000150b0472a5 */ /* 0x002fe4000f8e00ff */
[----:B------:R-:W-:Y:S02]  /*6490*/  @!UP0 UISETP.NE.AND UP1, UPT, UR20, 0x1, UPT ;  /* 0x000000011400888c */ /* 0x000fe4000bf25270 */
[----:B------:R-:W-:Y:S02]  /*64a0*/  @!UP0 UIADD3 UR8, UPT, UPT, UR19, 0x400, URZ ;  /* 0x0000040013088890 */ /* 0x000fe4000fffe0ff */
[----:B------:R-:W-:Y:S02]  /*64b0*/  @!UP0 UIADD3 UR9, UPT, UPT, UR19, 0x240, URZ ;  /* 0x0000024013098890 */ /* 0x000fe4000fffe0ff */
[----:B------:R-:W-:Y:S02]  /*64c0*/  UIADD3 UR47, UPT, UPT, UR14, UR37, URZ ;  /* 0x000000250e2f7290 */ /* 0x000fe4000fffe0ff */
[----:B------:R-:W-:Y:S01]  /*64d0*/  UIADD3 UR45, UPT, UPT, UR15, UR63, URZ ;  /* 0x0000003f0f2d7290 */ /* 0x000fe2000fffe0ff */
[----:B------:R-:W-:Y:S02]  /*64e0*/  @!UP0 UMOV UR4, UR5 ;  /* 0x0000000500048c82 */ /* 0x000fe40008000000 */
[----:B------:R-:W-:Y:S04]  /*64f0*/  @!UP0 USHF.R.U32.HI UR4, URZ, UR22, UR4 ;  /* 0x00000016ff048299 */ /* 0x000fe80008011604 */
[----:B------:R-:W-:Y:S02]  /*6500*/  @!UP0 USEL UR12, UR11, UR4, !UP1 ;  /* 0x000000040b0c8287 */ /* 0x000fe4000c800000 */
[----:B------:R-:W-:Y:S02]  /*6510*/  @!UP0 UISETP.NE.AND UP1, UPT, UR23, 0x1, UPT ;  /* 0x000000011700888c */ /* 0x000fe4000bf25270 */
[----:B--2---:R-:W-:Y:S02]  /*6520*/  UIMAD.WIDE.U32 UR4, UR12, UR6, URZ ;  /* 0x000000060c0472a5 */ /* 0x004fe4000f8e00ff */
[----:B------:R-:W-:Y:S04]  /*6530*/  @!UP0 UPRMT UR6, URZ, 0x40, URZ ;  /* 0x00000040ff068896 */ /* 0x000fe800080000ff */
[----:B------:R-:W-:Y:S01]  /*6540*/  @!UP0 UPRMT UR6, UR6, 0x5410, URZ ;  /* 0x0000541006068896 */ /* 0x000fe200080000ff */
[----:B------:R-:W-:Y:S02]  /*6550*/  @!UP0 UMOV UR4, UR5 ;  /* 0x0000000500048c82 */ /* 0x000fe40008000000 */
[----:B------:R-:W-:Y:S04]  /*6560*/  @!UP0 USHF.R.U32.HI UR4, URZ, UR7, UR4 ;  /* 0x00000007ff048299 */ /* 0x000fe80008011604 */
[----:B------:R-:W-:Y:S02]  /*6570*/  @!UP0 USEL UR13, UR12, UR4, !UP1 ;  /* 0x000000040c0d8287 */ /* 0x000fe4000c800000 */
[----:B------:R-:W-:Y:S02]  /*6580*/  @!UP0 UIADD3 UR4, UPT, UPT, -UR12, URZ, URZ ;  /* 0x000000ff0c048290 */ /* 0x000fe4000fffe1ff */
[----:B------:R-:W-:Y:S02]  /*6590*/  @!UP0 UIADD3 UR5, UPT, UPT, -UR13, URZ, URZ ;  /* 0x000000ff0d058290 */ /* 0x000fe4000fffe1ff */
[----:B------:R-:W-:Y:S02]  /*65a0*/  @!UP0 UIMAD UR11, UR20, UR4, UR11 ;  /* 0x00000004140b82a4 */ /* 0x000fe4000f8e020b */
[----:B------:R-:W-:Y:S01]  /*65b0*/  @!UP0 UIMAD UR12, UR23, UR5, UR12 ;  /* 0x00000005170c82a4 */ /* 0x000fe2000f8e020c */
[----:B------:R-:W-:Y:S01]  /*65c0*/  @!P1 R2UR UR4, R0 ;  /* 0x00000000000492ca */ /* 0x000fe200000e0000 */
[----:B------:R-:W-:Y:S01]  /*65d0*/  VOTEU.ALL UP0, P1 ;  /* 0x0000000000ff7886 */ /* 0x000fe20000800000 */
[----:B------:R-:W-:Y:S01]  /*65e0*/  @!P1 R2UR UR5, R3 ;  /* 0x00000000030592ca */ /* 0x000fe200000e0000 */
[----:B------:R-:W-:Y:S10]  /*65f0*/  UPLOP3.LUT UP1, UPT, UPT, UPT, UPT, 0x80, 0x8 ;  /* 0x000000000008789c */ /* 0x000ff40003f2f070 */
[----:B------:R-:W-:Y:S02]  /*6600*/  IMAD.U32 R5, RZ, RZ, UR4 ;  /* 0x00000004ff057e24 */ /* 0x000fe4000f8e00ff */
[----:B------:R-:W-:Y:S03]  /*6610*/  IMAD.U32 R4, RZ, RZ, UR5 ;  /* 0x00000005ff047e24 */ /* 0x000fe6000f8e00ff */
[----:B------:R-:W-:Y:S02]  /*6620*/  @!P1 R2UR UR5, R5 ;  /* 0x00000000050592ca */ /* 0x000fe400000e0000 */
[----:B------:R-:W-:Y:S11]  /*6630*/  @!P1 R2UR UR4, R4 ;  /* 0x00000000040492ca */ /* 0x000ff600000e0000 */
[----:B------:R-:W-:Y:S02]  /*6640*/  @!UPT UIADD3 URZ, UPT, UPT, URZ, URZ, URZ ;  /* 0x000000fffffff290 */ /* 0x000fe4000fffe0ff */
[----:B------:R1:W-:Y:S01]  /*6650*/  @!UP0 UTMALDG.4D.IM2COL [UR8], [UR4], UR6 ;  /* 0x00000008040083b4 */ /* 0x0003e20008058006 */
[----:B------:R1:W-:Y:S01]  /*6660*/  @!P1 SYNCS.ARRIVE.TRANS64.RED.A0TR RZ, [UR19+0x240], R2 ;  /* 0x00024002ffff99a7 */ /* 0x0003e20008300413 */
[----:B------:R-:W-:Y:S01]  /*6670*/  SYNCS.ARRIVE.TRANS64.RED.A1T0 RZ, [UR33], RZ ;  /* 0x000000ffffff79a7 */ /* 0x000fe20008100421 */
[----:B------:R-:W-:Y:S05]  /*6680*/  BRA.U UP3, `(.L_x_119) ;  /* 0xfffffff503587547 */ /* 0x000fea000b83ffff */
[----:B------:R-:W-:Y:S07]  /*6690*/  MOV R0, UR19 ;  /* 0x0000001300007c02 */ /* 0x000fee0008000f00 */
.L_x_120:
[----:B-1----:R-:W-:-:S04]  /*66a0*/  SHF.L.U32 R2, R10, 0x1f, RZ ;  /* 0x0000001f0a027819 */ /* 0x002fc800000006ff */
[----:B------:R1:W2:Y:S03]  /*66b0*/  SYNCS.PHASECHK.TRANS64.TRYWAIT P0, [R0+URZ+0x248], R2 ;  /* 0x00024802000075a7 */ /* 0x0002a600080011ff */
[----:B--2---:R-:W-:Y:S05]  /*66c0*/  @!P0 NANOSLEEP.SYNCS 0x989680 ;  /* 0x009896800000895d */ /* 0x004fea0003900000 */
[----:B------:R-:W2:Y:S02]  /*66d0*/  @!P0 SYNCS.PHASECHK.TRANS64 P0, [R0+URZ+0x248], R2 ;  /* 0x00024802000085a7 */ /* 0x000ea400080010ff */
[----:B--23--:R-:W-:Y:S05]  /*66e0*/  @P0 EXIT ;  /* 0x000000000000094d */ /* 0x00cfea0003800000 */
[----:B------:R-:W-:Y:S05]  /*66f0*/  BRA `(.L_x_120) ;  /* 0xfffffffc00e87947 */ /* 0x000fea000383ffff */
.L_x_111:
[----:B------:R-:W-:-:S06]  /*6700*/  UISETP.GE.AND UP0, UPT, UR18, 0x4, UPT ;  /* 0x000000041200788c */ /* 0x000fcc000bf06270 */
[----:B------:R-:W-:-:S13]  /*6710*/  PLOP3.LUT P0, PT, PT, PT, UP0, 0x80, 0x8 ;  /* 0x000000000008781c */ /* 0x000fda0003f0f008 */
[----:B-1----:R-:W-:Y:S05]  /*6720*/  @!P0 EXIT ;  /* 0x000000000000894d */ /* 0x002fea0003800000 */
[----:B------:R-:W1:Y:S08]  /*6730*/  S2UR UR4, SR_CgaCtaId ;  /* 0x00000000000479c3 */ /* 0x000e700000008800 */
[----:B------:R-:W-:Y:S01]  /*6740*/  BAR.SYNC.DEFER_BLOCKING 0x6, 0xa0 ;  /* 0x0182800000007b1d */ /* 0x000fe20000010000 */
[C---:B------:R-:W-:Y:S01]  /*6750*/  IMAD.SHL.U32 R3, R69.reuse, 0x40, RZ ;  /* 0x0000004045037824 */ /* 0x040fe200078e00ff */
[----:B------:R-:W-:Y:S01]  /*6760*/  SHF.R.U32.HI R6, RZ, 0x1, R69 ;  /* 0x00000001ff067819 */ /* 0x000fe20000011645 */
[----:B------:R-:W-:Y:S01]  /*6770*/  IMAD.SHL.U32 R0, R80, 0x800, RZ ;  /* 0x0000080050007824 */ /* 0x000fe200078e00ff */
[----:B------:R-:W-:Y:S01]  /*6780*/  CS2R R86, SRZ ;  /* 0x0000000000567805 */ /* 0x000fe2000001ff00 */
[----:B------:R-:W-:Y:S01]  /*6790*/  IMAD.SHL.U32 R78, R69, 0x8, RZ ;  /* 0x00000008454e7824 */ /* 0x000fe200078e00ff */
[----:B------:R-:W-:Y:S01]  /*67a0*/  UMOV UR44, 0x400 ;  /* 0x00000400002c7882 */ /* 0x000fe20000000000 */
[C---:B------:R-:W-:Y:S01]  /*67b0*/  LOP3.LUT R7, R3.reuse, 0x180, RZ, 0xc0, !PT ;  /* 0x0000018003077812 */ /* 0x040fe200078ec0ff */
[----:B------:R-:W2:Y:S01]  /*67c0*/  LDC.64 R74, c[0x0][0x888] ;  /* 0x00022200ff4a7b82 */ /* 0x000ea20000000a00 */
[----:B------:R-:W-:Y:S01]  /*67d0*/  LOP3.LUT R3, R3, 0x640, RZ, 0xc0, !PT ;  /* 0x0000064003037812 */ /* 0x000fe200078ec0ff */
[----:B------:R-:W-:Y:S01]  /*67e0*/  IMAD.U32 R37, R69, 0x10000, RZ ;  /* 0x0001000045257824 */ /* 0x000fe200078e00ff */
[----:B------:R-:W-:Y:S01]  /*67f0*/  LOP3.LUT R6, R7, 0x20, R6, 0xf8, !PT ;  /* 0x0000002007067812 */ /* 0x000fe200078ef806 */
[----:B------:R-:W-:Y:S01]  /*6800*/  IMAD.MOV.U32 R36, RZ, RZ, RZ ;  /* 0x000000ffff247224 */ /* 0x000fe200078e00ff */
[----:B------:R-:W-:Y:S01]  /*6810*/  LOP3.LUT R0, R3, 0x800, R0, 0xf8, !PT ;  /* 0x0000080003007812 */ /* 0x000fe200078ef800 */
[----:B------:R-:W-:Y:S01]  /*6820*/  IMAD.MOV.U32 R85, RZ, RZ, RZ ;  /* 0x000000ffff557224 */ /* 0x000fe200078e00ff */
[----:B------:R-:W-:Y:S01]  /*6830*/  LOP3.LUT R78, R6, 0x30, R78, 0x78, !PT ;  /* 0x00000030064e7812 */ /* 0x000fe200078e784e */
[----:B------:R-:W3:Y:S01]  /*6840*/  LDC.64 R76, c[0x0][0x890] ;  /* 0x00022400ff4c7b82 */ /* 0x000ee20000000a00 */
[----:B------:R-:W4:Y:S02]  /*6850*/  LDCU UR50, c[0x0][0x370] ;  /* 0x00006e00ff3277ac */ /* 0x000f240008000800 */
[----:B------:R-:W-:Y:S01]  /*6860*/  LOP3.LUT R78, R0, R78, RZ, 0xfc, !PT ;  /* 0x0000004e004e7212 */ /* 0x000fe200078efcff */
[----:B------:R-:W-:Y:S01]  /*6870*/  IMAD.SHL.U32 R0, R80, 0x200000, RZ ;  /* 0x0020000050007824 */ /* 0x000fe200078e00ff */
[----:B------:R-:W2:Y:S03]  /*6880*/  LDCU UR42, c[0x0][0xb0c] ;  /* 0x00016180ff2a77ac */ /* 0x000ea60008000800 */
[----:B------:R-:W2:Y:S01]  /*6890*/  LDC.64 R72, c[0x0][0x8b0] ;  /* 0x00022c00ff487b82 */ /* 0x000ea20000000a00 */
[----:B-1----:R-:W-:Y:S01]  /*68a0*/  ULEA UR44, UR4, UR44, 0x18 ;  /* 0x0000002c042c7291 */ /* 0x002fe2000f8ec0ff */
[----:B------:R-:W-:Y:S01]  /*68b0*/  LOP3.LUT R0, R0, 0x200000, RZ, 0xc0, !PT ;  /* 0x0020000000007812 */ /* 0x000fe200078ec0ff */
[----:B------:R-:W1:Y:S03]  /*68c0*/  LDCU.64 UR4, c[0x0][0xa90] ;  /* 0x00015200ff0477ac */ /* 0x000e660008000a00 */
[----:B------:R-:W-:Y:S01]  /*68d0*/  LOP3.LUT R37, R0, 0x400000, R37, 0xf8, !PT ;  /* 0x0040000000257812 */ /* 0x000fe200078ef825 */
[----:B------:R-:W-:Y:S01]  /*68e0*/  VIADD R88, R78, UR44 ;  /* 0x0000002c4e587c36 */ /* 0x000fe20008000000 */
[----:B------:R-:W2:Y:S01]  /*68f0*/  LDC.64 R70, c[0x0][0x8a8] ;  /* 0x00022a00ff467b82 */ /* 0x000ea20000000a00 */
[----:B------:R-:W2:Y:S01]  /*6900*/  LDCU UR38, c[0x0][0xb30] ;  /* 0x00016600ff2677ac */ /* 0x000ea20008000800 */
[----:B------:R-:W4:Y:S01]  /*6910*/  LDS R2, [UR44+0x2b0] ;  /* 0x0002b02cff027984 */ /* 0x000f220008000800 */
[----:B------:R-:W2:Y:S01]  /*6920*/  LDCU.64 UR60, c[0x0][0x888] ;  /* 0x00011100ff3c77ac */ /* 0x000ea20008000a00 */
[----:B------:R-:W2:Y:S01]  /*6930*/  LDCU.64 UR40, c[0x0][0xb28] ;  /* 0x00016500ff2877ac */ /* 0x000ea20008000a00 */
[----:B-1----:R-:W-:Y:S01]  /*6940*/  IMAD.U32 R82, RZ, RZ, UR4 ;  /* 0x00000004ff527e24 */ /* 0x002fe2000f8e00ff */
[----:B------:R-:W-:Y:S01]  /*6950*/  UIADD3 UR4, UPT, UPT, UR44, 0x1400, URZ ;  /* 0x000014002c047890 */ /* 0x000fe2000fffe0ff */
[----:B------:R-:W-:Y:S01]  /*6960*/  IMAD.U32 R81, RZ, RZ, UR5 ;  /* 0x00000005ff517e24 */ /* 0x000fe2000f8e00ff */
[----:B------:R-:W1:Y:S04]  /*6970*/  LDCU.128 UR52, c[0x0][0xb10] ;  /* 0x00016200ff3477ac */ /* 0x000e680008000c00 */
[----:B------:R-:W-:Y:S01]  /*6980*/  IMAD.U32 R89, RZ, RZ, UR4 ;  /* 0x00000004ff597e24 */ /* 0x000fe2000f8e00ff */
[----:B------:R-:W1:Y:S01]  /*6990*/  LDCU.128 UR56, c[0x0][0xa80] ;  /* 0x00015000ff3877ac */ /* 0x000e620008000c00 */
[----:B------:R-:W1:Y:S01]  /*69a0*/  LDCU UR49, c[0x0][0x374] ;  /* 0x00006e80ff3177ac */ /* 0x000e620008000800 */
[----:B------:R-:W-:Y:S01]  /*69b0*/  UIADD3 UR62, UPT, UPT, UR44, 0x400, URZ ;  /* 0x000004002c3e7890 */ /* 0x000fe2000fffe0ff */
[C---:B----4-:R-:W-:Y:S01]  /*69c0*/  VIADD R3, R2.reuse, 0x20 ;  /* 0x0000002002037836 */ /* 0x050fe20000000000 */
[----:B------:R-:W-:-:S04]  /*69d0*/  LOP3.LUT R2, R2, 0xffff, RZ, 0xc0, !PT ;  /* 0x0000ffff02027812 */ /* 0x000fc800078ec0ff */
[----:B------:R-:W-:-:S05]  /*69e0*/  LOP3.LUT R3, R3, 0xffff, RZ, 0xc0, !PT ;  /* 0x0000ffff03037812 */ /* 0x000fca00078ec0ff */
[----:B------:R4:W-:Y:S02]  /*69f0*/  STL.64 [R1], R2 ;  /* 0x0000000201007387 */ /* 0x0009e40000100a00 */
[----:B----4-:R-:W-:-:S05]  /*6a00*/  IMAD.SHL.U32 R2, R69, 0x10, RZ ;  /* 0x0000001045027824 */ /* 0x010fca00078e00ff */
[----:B------:R-:W-:-:S04]  /*6a10*/  LOP3.LUT R2, R2, 0x20, RZ, 0xc0, !PT ;  /* 0x0000002002027812 */ /* 0x000fc800078ec0ff */
[----:B-123--:R-:W-:-:S07]  /*6a20*/  IADD3 R88, PT, PT, -R2, 0x400, R88 ;  /* 0x0000040002587810 */ /* 0x00efce0007ffe158 */
.L_x_138:
[----:B------:R-:W-:Y:S04]  /*6a30*/  SHF.L.U32 R2, R86, 0x1f, RZ ;  /* 0x0000001f56027819 */ /* 0x000fe800000006ff */
[----:B-1----:R-:W1:Y:S02]  /*6a40*/  SYNCS.PHASECHK.TRANS64.TRYWAIT P0, [UR44+0x260], R2 ;  /* 0x00026002ff0075a7 */ /* 0x002e64000800112c */
[----:B-1----:R-:W-:Y:S05]  /*6a50*/  @!P0 BRA `(.L_x_121) ;  /* 0x0000002c00b88947 */ /* 0x002fea0003800000 */
.L_x_234:
[----:B-1----:R-:W-:Y:S01]  /*6a60*/  LEA R2, R36, UR43, 0x2 ;  /* 0x0000002b24027c11 */ /* 0x002fe2000f8e10ff */
[----:B------:R-:W1:Y:S01]  /*6a70*/  LDS.128 R4, [UR44+0x2a0] ;  /* 0x0002a02cff047984 */ /* 0x000e620008000c00 */
[----:B------:R-:W-:Y:S02]  /*6a80*/  UIADD3 UR4, UPT, UPT, UR44, 0x268, URZ ;  /* 0x000002682c047890 */ /* 0x000fe4000fffe0ff */
[----:B------:R-:W-:Y:S01]  /*6a90*/  UISETP.GE.AND UP0, UPT, UR39, 0x1, UPT ;  /* 0x000000012700788c */ /* 0x000fe2000bf06270 */
[----:B------:R-:W-:Y:S01]  /*6aa0*/  @!PT LDS RZ, [RZ] ;  /* 0x00000000fffff984 */ /* 0x000fe20000000800 */
[----:B------:R-:W-:Y:S01]  /*6ab0*/  @!PT LDS RZ, [RZ] ;  /* 0x00000000fffff984 */ /* 0x000fe20000000800 */
[----:B------:R-:W-:Y:S01]  /*6ac0*/  @!PT LDS RZ, [RZ] ;  /* 0x00000000fffff984 */ /* 0x000fe20000000800 */
[----:B------:R-:W-:Y:S01]  /*6ad0*/  @!PT LDS RZ, [RZ] ;  /* 0x00000000fffff984 */ /* 0x000fe20000000800 */
[----:B------:R2:W-:Y:S06]  /*6ae0*/  MEMBAR.ALL.CTA ;  /* 0x0000000000007992 */ /* 0x0005ec0000008000 */
[----:B--2---:R-:W2:Y:S01]  /*6af0*/  FENCE.VIEW.ASYNC.S ;  /* 0x00000000000073c6 */ /* 0x004ea20000000000 */
[----:B------:R-:W-:Y:S09]  /*6b00*/  UPRMT UR4, URZ, 0x654, UR4 ;  /* 0x00000654ff047896 */ /* 0x000ff20008000004 */
[----:B--2---:R-:W-:Y:S01]  /*6b10*/  SYNCS.ARRIVE.TRANS64.RED.A1T0 RZ, [UR4], RZ ;  /* 0x000000ffffff79a7 */ /* 0x004fe20008100404 */
[----:B------:R-:W5:Y:S01]  /*6b20*/  LDL R2, [R2] ;  /* 0x0000000002027983 */ /* 0x000f620000100800 */
[----:B-1----:R-:W-:Y:S11]  /*6b30*/  LOP3.LUT P0, RZ, R6, 0x1, RZ, 0xc0, !PT ;  /* 0x0000000106ff7812 */ /* 0x002ff6000780c0ff */
[----:B------:R-:W-:Y:S02]  /*6b40*/  @!UPT UIADD3 URZ, UPT, UPT, URZ, URZ, URZ ;  /* 0x000000fffffff290 */ /* 0x000fe4000fffe0ff */
[----:B------:R-:W-:Y:S01]  /*6b50*/  VOTEU.ANY UP1, P0 ;  /* 0x0000000000ff7886 */ /* 0x000fe20000020100 */
[----:B------:R-:W-:Y:S01]  /*6b60*/  PLOP3.LUT P0, PT, PT, PT, UP1, 0x80, 0x8 ;  /* 0x000000000008781c */ /* 0x000fe20003f0f018 */
[----:B------:R-:W-:Y:S11]  /*6b70*/  UP2UR UR48, UPR, URZ, 0x2 ;  /* 0x00000002ff307883 */ /* 0x000ff60008000000 */
[----:B------:R-:W-:Y:S01]  /*6b80*/  @!UPT UIADD3 URZ, UPT, UPT, URZ, URZ, URZ ;  /* 0x000000fffffff290 */ /* 0x000fe2000fffe0ff */
[----:B------:R-:W-:Y:S02]  /*6b90*/  @P0 MOV R3, R4 ;  /* 0x0000000400030202 */ /* 0x000fe40000000f00 */
[----:B------:R-:W-:Y:S02]  /*6ba0*/  @P0 LOP3.LUT R0, R5, 0xffff, RZ, 0xc0, !PT ;  /* 0x0000ffff05000812 */ /* 0x000fe400078ec0ff */
[----:B------:R-:W-:Y:S02]  /*6bb0*/  @P0 R2UR UR5, R3 ;  /* 0x00000000030502ca */ /* 0x000fe400000e0000 */
[----:B------:R-:W-:Y:S11]  /*6bc0*/  @P0 R2UR UR4, R0 ;  /* 0x00000000000402ca */ /* 0x000ff600000e0000 */
[----:B------:R-:W-:Y:S02]  /*6bd0*/  @UP1 UMOV UR37, UR5 ;  /* 0x0000000500251c82 */ /* 0x000fe40008000000 */
[----:B------:R-:W-:Y:S01]  /*6be0*/  @UP1 UMOV UR36, UR4 ;  /* 0x0000000400241c82 */ /* 0x000fe20008000000 */
[----:B------:R-:W-:Y:S05]  /*6bf0*/  BRA.U !UP0, `(.L_x_122) ;  /* 0x0000000108cc7547 */ /* 0x000fea000b800000 */
[----:B------:R-:W1:Y:S01]  /*6c00*/  LDCU UR9, c[0x0][0xb20] ;  /* 0x00016400ff0977ac */ /* 0x000e620008000800 */
[----:B------:R-:W-:Y:S02]  /*6c10*/  UIMAD.WIDE.U32 UR4, UR49, UR55, URZ ;  /* 0x00000037310472a5 */ /* 0x000fe4000f8e00ff */
[----:B------:R-:W-:Y:S02]  /*6c20*/  UIMAD.WIDE.U32 UR6, UR50, UR52, URZ ;  /* 0x00000034320672a5 */ /* 0x000fe4000f8e00ff */
[----:B------:R-:W-:Y:S02]  /*6c30*/  UIMAD.WIDE.U32 UR10, UR36, UR55, URZ ;  /* 0x00000037240a72a5 */ /* 0x000fe4000f8e00ff */
[----:B------:R-:W-:Y:S02]  /*6c40*/  UISETP.NE.AND UP0, UPT, UR54, 0x1, UPT ;  /* 0x000000013600788c */ /* 0x000fe4000bf05270 */
[----:B------:R-:W-:Y:S02]  /*6c50*/  UISETP.NE.AND UP1, UPT, UR42, 0x1, UPT ;  /* 0x000000012a00788c */ /* 0x000fe4000bf25270 */
[----:B------:R-:W-:Y:S02]  /*6c60*/  UISETP.NE.AND UP2, UPT, UR39, 0x1, UPT ;  /* 0x000000012700788c */ /* 0x000fe4000bf45270 */
[----:B------:R-:W-:Y:S01]  /*6c70*/  UIMAD.WIDE.U32 UR12, UR37, UR52, URZ ;  /* 0x00000034250c72a5 */ /* 0x000fe2000f8e00ff */
[----:B------:R-:W-:Y:S01]  /*6c80*/  UMOV UR4, UR5 ;  /* 0x0000000500047c82 */ /* 0x000fe20008000000 */
[----:B------:R-:W-:Y:S01]  /*6c90*/  UMOV UR6, UR11 ;  /* 0x0000000b00067c82 */ /* 0x000fe20008000000 */
[----:B-1----:R-:W-:Y:S03]  /*6ca0*/  USHF.R.U32.HI UR8, URZ, UR9, UR4 ;  /* 0x00000009ff087299 */ /* 0x002fe60008011604 */
[----:B------:R-:W-:Y:S02]  /*6cb0*/  UMOV UR4, UR7 ;  /* 0x0000000700047c82 */ /* 0x000fe40008000000 */
[----:B------:R-:W-:Y:S02]  /*6cc0*/  USHF.R.U32.HI UR5, URZ, UR53, UR4 ;  /* 0x00000035ff057299 */ /* 0x000fe40008011604 */
[----:B------:R-:W-:Y:S02]  /*6cd0*/  USEL UR4, UR49, UR8, !UP0 ;  /* 0x0000000831047287 */ /* 0x000fe4000c000000 */
[----:B------:R-:W-:Y:S02]  /*6ce0*/  USHF.R.U32.HI UR8, URZ, UR9, UR6 ;  /* 0x00000009ff087299 */ /* 0x000fe40008011606 */
[----:B------:R-:W-:Y:S02]  /*6cf0*/  UIMAD.WIDE.U32 UR6, UR4, UR40, URZ ;  /* 0x00000028040672a5 */ /* 0x000fe4000f8e00ff */
[----:B------:R-:W-:Y:S02]  /*6d00*/  USEL UR9, UR50, UR5, !UP1 ;  /* 0x0000000532097287 */ /* 0x000fe4000c800000 */
[----:B------:R-:W-:Y:S02]  /*6d10*/  USEL UR8, UR36, UR8, !UP0 ;  /* 0x0000000824087287 */ /* 0x000fe4000c000000 */
[----:B------:R-:W-:Y:S01]  /*6d20*/  UIMAD.WIDE.U32 UR10, UR9, UR40, URZ ;  /* 0x00000028090a72a5 */ /* 0x000fe2000f8e00ff */
[----:B------:R-:W-:Y:S01]  /*6d30*/  UMOV UR6, UR7 ;  /* 0x0000000700067c82 */ /* 0x000fe20008000000 */
[----:B------:R-:W-:Y:S01]  /*6d40*/  UMOV UR5, UR13 ;  /* 0x0000000d00057c82 */ /* 0x000fe20008000000 */
[----:B------:R-:W-:Y:S02]  /*6d50*/  @UP2 USHF.R.U32.HI UR4, URZ, UR41, UR6 ;  /* 0x00000029ff042299 */ /* 0x000fe40008011606 */
[----:B------:R-:W-:Y:S02]  /*6d60*/  USHF.R.U32.HI UR5, URZ, UR53, UR5 ;  /* 0x00000035ff057299 */ /* 0x000fe40008011605 */
[----:B------:R-:W-:Y:S02]  /*6d70*/  UIMAD UR4, UR39, UR4, URZ ;  /* 0x00000004270472a4 */ /* 0x000fe4000f8e02ff */
[----:B------:R-:W-:Y:S02]  /*6d80*/  USEL UR5, UR37, UR5, !UP1 ;  /* 0x0000000525057287 */ /* 0x000fe4000c800000 */
[----:B------:R-:W-:Y:S01]  /*6d90*/  UISETP.GE.AND UP0, UPT, UR8, UR4, UPT ;  /* 0x000000040800728c */ /* 0x000fe2000bf06270 */
[----:B------:R-:W-:Y:S01]  /*6da0*/  UMOV UR6, UR11 ;  /* 0x0000000b00067c82 */ /* 0x000fe20008000000 */
[----:B------:R-:W-:Y:S02]  /*6db0*/  UIMAD.WIDE.U32 UR10, UR8, UR40, URZ ;  /* 0x00000028080a72a5 */ /* 0x000fe4000f8e00ff */
[----:B------:R-:W-:Y:S04]  /*6dc0*/  @UP2 USHF.R.U32.HI UR9, URZ, UR41, UR6 ;  /* 0x00000029ff092299 */ /* 0x000fe80008011606 */
[----:B------:R-:W-:Y:S01]  /*6dd0*/  UIMAD UR6, UR39, UR9, URZ ;  /* 0x00000009270672a4 */ /* 0x000fe2000f8e02ff */
[----:B------:R-:W-:Y:S03]  /*6de0*/  UMOV UR4, UR11 ;  /* 0x0000000b00047c82 */ /* 0x000fe60008000000 */
[----:B------:R-:W-:Y:S02]  /*6df0*/  UISETP.GE.OR UP0, UPT, UR5, UR6, UP0 ;  /* 0x000000060500728c */ /* 0x000fe40008706670 */
[----:B------:R-:W-:Y:S02]  /*6e00*/  USHF.R.U32.HI UR4, URZ, UR41, UR4 ;  /* 0x00000029ff047299 */ /* 0x000fe40008011604 */
[----:B------:R-:W-:Y:S02]  /*6e10*/  UIMAD.WIDE.U32 UR6, UR5, UR40, URZ ;  /* 0x00000028050672a5 */ /* 0x000fe4000f8e00ff */
[----:B------:R-:W-:Y:S02]  /*6e20*/  USEL UR11, UR8, UR4, !UP2 ;  /* 0x00000004080b7287 */ /* 0x000fe4000d000000 */
[----:B------:R-:W-:Y:S02]  /*6e30*/  UIADD3 UR6, UPT, UPT, -UR5, URZ, URZ ;  /* 0x000000ff05067290 */ /* 0x000fe4000fffe1ff */
[----:B------:R-:W-:Y:S02]  /*6e40*/  UIADD3 UR10, UPT, UPT, -UR11, URZ, URZ ;  /* 0x000000ff0b0a7290 */ /* 0x000fe4000fffe1ff */
[----:B------:R-:W-:Y:S02]  /*6e50*/  UIMAD UR6, UR42, UR6, UR37 ;  /* 0x000000062a0672a4 */ /* 0x000fe4000f8e0225 */
[----:B------:R-:W-:Y:S01]  /*6e60*/  UIMAD UR10, UR39, UR10, UR8 ;  /* 0x0000000a270a72a4 */ /* 0x000fe2000f8e0208 */
[----:B------:R-:W-:Y:S01]  /*6e70*/  @!UP0 UMOV UR4, UR7 ;  /* 0x0000000700048c82 */ /* 0x000fe20008000000 */
[----:B------:R-:W-:Y:S02]  /*6e80*/  UIADD3 UR7, UPT, UPT, -UR8, URZ, URZ ;  /* 0x000000ff08077290 */ /* 0x000fe4000fffe1ff */
[----:B------:R-:W-:Y:S04]  /*6e90*/  @!UP0 USHF.R.U32.HI UR4, URZ, UR41, UR4 ;  /* 0x00000029ff048299 */ /* 0x000fe80008011604 */
[----:B------:R-:W-:Y:S04]  /*6ea0*/  @!UP0 USEL UR4, UR5, UR4, !UP2 ;  /* 0x0000000405048287 */ /* 0x000fe8000d000000 */
[----:B------:R-:W-:Y:S02]  /*6eb0*/  @!UP0 UIMAD UR9, UR9, UR10, UR4 ;  /* 0x0000000a090982a4 */ /* 0x000fe4000f8e0204 */
[----:B------:R-:W-:Y:S02]  /*6ec0*/  @!UP0 UIADD3 UR10, UPT, UPT, UR11, -UR4, URZ ;  /* 0x800000040b0a8290 */ /* 0x000fe4000fffe0ff */
[----:B------:R-:W-:Y:S02]  /*6ed0*/  UIMAD UR4, UR54, UR7, UR36 ;  /* 0x00000007360472a4 */ /* 0x000fe4000f8e0224 */
[----:B------:R-:W-:Y:S03]  /*6ee0*/  @!UP0 UIMAD UR8, UR10, UR39, UR5 ;  /* 0x000000270a0882a4 */ /* 0x000fe6000f8e0205 */
[----:B------:R-:W-:Y:S02]  /*6ef0*/  @!UP0 UMOV UR5, UR9 ;  /* 0x0000000900058c82 */ /* 0x000fe40008000000 */
[----:B------:R-:W-:Y:S02]  /*6f00*/  UIMAD UR37, UR5, UR42, UR6 ;  /* 0x0000002a052572a4 */ /* 0x000fe4000f8e0206 */
[----:B------:R-:W-:Y:S11]  /*6f10*/  UIMAD UR36, UR8, UR54, UR4 ;  /* 0x00000036082472a4 */ /* 0x000ff6000f8e0204 */
[----:B------:R-:W-:Y:S01]  /*6f20*/  @!UPT UIADD3 URZ, UPT, UPT, URZ, URZ, URZ ;  /* 0x000000fffffff290 */ /* 0x000fe2000fffe0ff */
.L_x_122:
[----:B------:R-:W-:Y:S01]  /*6f30*/  UISETP.NE.AND UP0, UPT, UR38, 0x1, UPT ;  /* 0x000000012600788c */ /* 0x000fe2000bf05270 */
[----:B------:R-:W-:Y:S04]  /*6f40*/  @P0 SHF.R.U32.HI R4, RZ, 0x10, R5 ;  /* 0x00000010ff040819 */ /* 0x000fe80000011605 */
[----:B------:R-:W-:Y:S06]  /*6f50*/  @P0 R2UR UR51, R4 ;  /* 0x00000000043302ca */ /* 0x000fec00000e0000 */
[----:B------:R-:W1:Y:S01]  /*6f60*/  @!UP0 LDCU.128 UR12, c[0x0][0xb10] ;  /* 0x00016200ff0c87ac */ /* 0x000e620008000c00 */
[----:B------:R-:W2:Y:S01]  /*6f70*/  @!UP0 LDCU UR5, c[0x0][0xb0c] ;  /* 0x00016180ff0587ac */ /* 0x000ea20008000800 */
[----:B------:R-:W3:Y:S01]  /*6f80*/  @!UP0 LDCU UR10, c[0x0][0xb20] ;  /* 0x00016400ff0a87ac */ /* 0x000ee20008000800 */
[----:B-1----:R-:W-:Y:S02]  /*6f90*/  UIMAD.WIDE.U32 UR8, UR37, UR12, URZ ;  /* 0x0000000c250872a5 */ /* 0x002fe4000f8e00ff */
[----:B------:R-:W-:Y:S02]  /*6fa0*/  UIMAD.WIDE.U32 UR6, UR36, UR15, URZ ;  /* 0x0000000f240672a5 */ /* 0x000fe4000f8e00ff */
[----:B------:R-:W-:Y:S03]  /*6fb0*/  @!UP0 UISETP.NE.AND UP1, UPT, UR14, 0x1, UPT ;  /* 0x000000010e00888c */ /* 0x000fe6000bf25270 */
[----:B------:R-:W-:Y:S01]  /*6fc0*/  @!UP0 UMOV UR4, UR9 ;  /* 0x0000000900048c82 */ /* 0x000fe20008000000 */
[----:B--2---:R-:W-:Y:S02]  /*6fd0*/  @!UP0 UISETP.NE.AND UP2, UPT, UR5, 0x1, UPT ;  /* 0x000000010500888c */ /* 0x004fe4000bf45270 */
[----:B------:R-:W-:Y:S01]  /*6fe0*/  @!UP0 USHF.R.U32.HI UR4, URZ, UR13, UR4 ;  /* 0x0000000dff048299 */ /* 0x000fe20008011604 */
[----:B------:R-:W-:Y:S02]  /*6ff0*/  @!UP0 UMOV UR6, UR7 ;  /* 0x0000000700068c82 */ /* 0x000fe40008000000 */
[----:B---3--:R-:W-:Y:S02]  /*7000*/  @!UP0 USHF.R.U32.HI UR6, URZ, UR10, UR6 ;  /* 0x0000000aff068299 */ /* 0x008fe40008011606 */
[----:B------:R-:W-:Y:S02]  /*7010*/  @!UP0 USEL UR7, UR37, UR4, !UP2 ;  /* 0x0000000425078287 */ /* 0x000fe4000d000000 */
[----:B------:R-:W-:Y:S04]  /*7020*/  @!UP0 USEL UR6, UR36, UR6, !UP1 ;  /* 0x0000000624068287 */ /* 0x000fe8000c800000 */
[----:B------:R-:W-:Y:S02]  /*7030*/  @!UP0 UIADD3 UR4, UPT, UPT, -UR7, UR6, URZ ;  /* 0x0000000607048290 */ /* 0x000fe4000fffe1ff */
[----:B------:R-:W-:Y:S02]  /*7040*/  @!UP0 UIADD3 UR6, UPT, UPT, UR7, -UR6, URZ ;  /* 0x8000000607068290 */ /* 0x000fe4000fffe0ff */
[----:B------:R-:W-:Y:S02]  /*7050*/  @!UP0 UIMAD UR37, UR4, UR5, UR37 ;  /* 0x00000005042582a4 */ /* 0x000fe4000f8e0225 */
[----:B------:R-:W-:Y:S02]  /*7060*/  @!UP0 UIMAD UR36, UR6, UR14, UR36 ;  /* 0x0000000e062482a4 */ /* 0x000fe4000f8e0224 */
[----:B------:R-:W-:Y:S09]  /*7070*/  ULOP3.LUT UP0, URZ, UR62, 0x1b0, URZ, 0xc0, !UPT ;  /* 0x000001b03eff7892 */ /* 0x000ff2000f80c0ff */
[----:B------:R-:W-:Y:S05]  /*7080*/  BRA.U !UP0, `(.L_x_123) ;  /* 0x0000000108407547 */ /* 0x000fea000b800000 */
[----:B------:R-:W1:Y:S01]  /*7090*/  LDCU.64 UR8, c[0x4][0x80] ;  /* 0x01001000ff0877ac */ /* 0x000e620008000a00 */
[----:B------:R-:W-:Y:S01]  /*70a0*/  MOV R15, 0x0 ;  /* 0x00000000000f7802 */ /* 0x000fe20000000f00 */
[----:B------:R-:W-:Y:S02]  /*70b0*/  HFMA2 R12, -RZ, RZ, 0, 5.9604644775390625e-08 ;  /* 0x00000001ff0c7431 */ /* 0x000fe400000001ff */
[----:B------:R-:W-:Y:S02]  /*70c0*/  IMAD.MOV.U32 R8, RZ, RZ, 0x70 ;  /* 0x00000070ff087424 */ /* 0x000fe400078e00ff */
[----:B------:R-:W-:Y:S01]  /*70d0*/  IMAD.MOV.U32 R13, RZ, RZ, RZ ;  /* 0x000000ffff0d7224 */ /* 0x000fe200078e00ff */
[----:B------:R-:W2:Y:S01]  /*70e0*/  LDCU.64 UR6, c[0x4][0x88] ;  /* 0x01001100ff0677ac */ /* 0x000ea20008000a00 */
[----:B------:R-:W3:Y:S01]  /*70f0*/  LDC.64 R14, c[0x4][R15] ;  /* 0x010000000f0e7b82 */ /* 0x000ee20000000a00 */
[----:B------:R-:W4:Y:S01]  /*7100*/  LDCU.64 UR4, c[0x4][0x8] ;  /* 0x01000100ff0477ac */ /* 0x000f220008000a00 */
[----:B-1----:R-:W-:Y:S01]  /*7110*/  MOV R5, UR9 ;  /* 0x0000000900057c02 */ /* 0x002fe20008000f00 */
[----:B------:R-:W-:Y:S01]  /*7120*/  IMAD.U32 R4, RZ, RZ, UR8 ;  /* 0x00000008ff047e24 */ /* 0x000fe2000f8e00ff */
[----:B--2---:R-:W-:Y:S01]  /*7130*/  MOV R7, UR7 ;  /* 0x0000000700077c02 */ /* 0x004fe20008000f00 */
[----:B------:R-:W-:Y:S01]  /*7140*/  IMAD.U32 R6, RZ, RZ, UR6 ;  /* 0x00000006ff067e24 */ /* 0x000fe2000f8e00ff */
[----:B----4-:R-:W-:Y:S01]  /*7150*/  MOV R11, UR5 ;  /* 0x00000005000b7c02 */ /* 0x010fe20008000f00 */
[----:B------:R-:W-:Y:S02]  /*7160*/  IMAD.U32 R10, RZ, RZ, UR4 ;  /* 0x00000004ff0a7e24 */ /* 0x000fe4000f8e00ff */
[----:B------:R-:W-:Y:S07]  /*7170*/  LEPC R20, `(.L_x_123) ;  /* 0x000000001014794e */ /* 0x000fee0000000000 */
[----:B---3-5:R-:W-:Y:S05]  /*7180*/  CALL.ABS.NOINC R14 ;  /* 0x000000000e007343 */ /* 0x028fea0003c00000 */
.L_x_123:
[----:B------:R-:W-:Y:S01]  /*7190*/  LOP3.LUT P0, RZ, R89, 0x1b0, RZ, 0xc0, !PT ;  /* 0x000001b059ff7812 */ /* 0x000fe2000780c0ff */
[----:B------:R-:W-:Y:S11]  /*71a0*/  BSSY.RECONVERGENT B6, `(.L_x_124) ;  /* 0x0000013000067945 */ /* 0x000ff60003800200 */
[----:B------:R-:W-:Y:S01]  /*71b0*/  @!UPT UIADD3 URZ, UPT, UPT, URZ, URZ, URZ ;  /* 0x000000fffffff290 */ /* 0x000fe2000fffe0ff */
[----:B------:R-:W-:Y:S05]  /*71c0*/  @!P0 BRA `(.L_x_125) ;  /* 0x0000000000408947 */ /* 0x000fea0003800000 */
        /* <DEDUP_REMOVED lines=16> */
.L_x_125:
[----:B------:R-:W-:Y:S05]  /*72d0*/  BSYNC.RECONVERGENT B6 ;  /* 0x0000000000067941 */ /* 0x000fea0003800200 */
.L_x_124:
[----:B------:R-:W-:Y:S02]  /*72e0*/  R2UR UR4, R84 ;  /* 0x00000000540472ca */ /* 0x000fe400000e0000 */
[----:B------:R-:W-:Y:S02]  /*72f0*/  ISETP.NE.U32.AND P3, PT, R76, RZ, PT ;  /* 0x000000ff4c00720c */ /* 0x000fe40003f65070 */
[----:B------:R-:W-:Y:S02]  /*7300*/  ISETP.NE.U32.AND P4, PT, R72, RZ, PT ;  /* 0x000000ff4800720c */ /* 0x000fe40003f85070 */
[----:B------:R-:W-:Y:S02]  /*7310*/  ISETP.NE.AND.EX P3, PT, R77, RZ, PT, P3 ;  /* 0x000000ff4d00720c */ /* 0x000fe40003f65330 */
[----:B------:R-:W-:Y:S02]  /*7320*/  PLOP3.LUT P1, PT, PT, PT, PT, 0x8, 0x80 ;  /* 0x000000000080781c */ /* 0x000fe40003f2e170 */
[----:B------:R-:W-:Y:S03]  /*7330*/  ISETP.NE.AND.EX P4, PT, R73, RZ, PT, P4 ;  /* 0x000000ff4900720c */ /* 0x000fe60003f85340 */
[----:B------:R-:W-:Y:S06]  /*7340*/  UISETP.NE.AND UP1, UPT, UR4, URZ, UPT ;  /* 0x000000ff0400728c */ /* 0x000fec000bf25270 */
[----:B------:R-:W-:Y:S05]  /*7350*/  PLOP3.LUT P0, PT, PT, PT, UP1, 0x80, 0x8 ;  /* 0x000000000008781c */ /* 0x000fea0003f0f018 */
[----:B------:R-:W1:Y:S08]  /*7360*/  @UP1 LDCU.64 UR4, c[0x0][0x888] ;  /* 0x00011100ff0417ac */ /* 0x000e700008000a00 */
[----:B------:R-:W-:Y:S01]  /*7370*/  @P0 PLOP3.LUT P1, PT, P3, PT, PT, 0x80, 0x8 ;  /* 0x000000000008081c */ /* 0x000fe20001f2f070 */
[----:B-1----:R-:W-:Y:S04]  /*7380*/  @UP1 UISETP.NE.U32.AND UP0, UPT, UR4, URZ, UPT ;  /* 0x000000ff0400128c */ /* 0x002fe8000bf05070 */
[----:B------:R-:W-:Y:S04]  /*7390*/  @UP1 UISETP.NE.AND.EX UP0, UPT, UR5, URZ, UPT, UP0 ;  /* 0x000000ff0500128c */ /* 0x000fe8000bf05300 */
[----:B------:R-:W-:Y:S01]  /*73a0*/  @UP1 USEL UR4, URZ, 0xffffffff, UP0 ;  /* 0xffffffffff041887 */ /* 0x000fe20008000000 */
[----:B------:R-:W-:Y:S11]  /*73b0*/  @!P3 BRA `(.L_x_126) ;  /* 0x000000000030b947 */ /* 0x000ff60003800000 */
[----:B------:R-:W-:Y:S01]  /*73c0*/  ISETP.NE.U32.AND P2, PT, R74, RZ, PT ;  /* 0x000000ff4a00720c */ /* 0x000fe20003f45070 */
[----:B------:R-:W1:Y:S01]  /*73d0*/  LDCU.64 UR6, c[0x0][0x358] ;  /* 0x00006b00ff0677ac */ /* 0x000e620008000a00 */
[----:B------:R-:W-:Y:S02]  /*73e0*/  IMAD.MOV.U32 R79, RZ, RZ, 0x1 ;  /* 0x00000001ff4f7424 */ /* 0x000fe400078e00ff */
[----:B------:R-:W-:Y:S11]  /*73f0*/  ISETP.NE.AND.EX P2, PT, R75, RZ, PT, P2 ;  /* 0x000000ff4b00720c */ /* 0x000ff60003f45320 */
[----:B------:R-:W-:Y:S02]  /*7400*/  @!UPT UIADD3 URZ, UPT, UPT, URZ, URZ, URZ ;  /* 0x000000fffffff290 */ /* 0x000fe4000fffe0ff */
[----:B------:R-:W2:Y:S01]  /*7410*/  @P2 LDC.64 R4, c[0x0][0x888] ;  /* 0x00022200ff042b82 */ /* 0x000ea20000000a00 */
[----:B------:R-:W-:Y:S04]  /*7420*/  @P2 IMAD R0, R76, UR46, RZ ;  /* 0x0000002e4c002c24 */ /* 0x000fe8000f8e02ff */
[----:B--2---:R-:W-:Y:S04]  /*7430*/  @P2 IMAD.WIDE R4, R0, 0x4, R4 ;  /* 0x0000000400042825 */ /* 0x004fe800078e0204 */
[----:B------:R-:W-:Y:S01]  /*7440*/  HFMA2 R0, -RZ, RZ, 0, 5.9604644775390625e-08 ;  /* 0x00000001ff007431 */ /* 0x000fe200000001ff */
[----:B-1---5:R1:W5:Y:S04]  /*7450*/  @P2 LDG.E R39, desc[UR6][R4.64] ;  /* 0x0000000604272981 */ /* 0x022368000c1e1900 */
[----:B------:R-:W-:Y:S01]  /*7460*/  @!P2 PRMT R79, R0, 0x7610, R79 ;  /* 0x00007610004fa816 */ /* 0x000fe2000000004f */
[----:B-1----:R-:W2:Y:S06]  /*7470*/  @!P2 LDC R39, c[0x0][0x880] ;  /* 0x00022000ff27ab82 */ /* 0x002eac0000000800 */
.L_x_126:
[----:B------:R-:W-:Y:S05]  /*7480*/  @!P4 BRA `(.L_x_127) ;  /* 0x000000000024c947 */ /* 0x000fea0003800000 */
[----:B------:R-:W-:Y:S01]  /*7490*/  ISETP.NE.U32.AND P2, PT, R70, RZ, PT ;  /* 0x000000ff4600720c */ /* 0x000fe20003f45070 */
[----:B------:R-:W1:Y:S03]  /*74a0*/  LDCU.64 UR6, c[0x0][0x358] ;  /* 0x00006b00ff0677ac */ /* 0x000e660008000a00 */
[----:B------:R-:W-:Y:S11]  /*74b0*/  ISETP.NE.AND.EX P2, PT, R71, RZ, PT, P2 ;  /* 0x000000ff4700720c */ /* 0x000ff60003f45320 */
[----:B------:R-:W-:Y:S02]  /*74c0*/  @!UPT UIADD3 URZ, UPT, UPT, URZ, URZ, URZ ;  /* 0x000000fffffff290 */ /* 0x000fe4000fffe0ff */
[----:B------:R-:W3:Y:S01]  /*74d0*/  @P2 LDC.64 R4, c[0x0][0x8a8] ;  /* 0x00022a00ff042b82 */ /* 0x000ee20000000a00 */
[----:B------:R-:W-:Y:S04]  /*74e0*/  @P2 IMAD R0, R72, UR46, RZ ;  /* 0x0000002e48002c24 */ /* 0x000fe8000f8e02ff */
[----:B---3--:R-:W-:Y:S05]  /*74f0*/  @P2 IMAD.WIDE R4, R0, 0x4, R4 ;  /* 0x0000000400042825 */ /* 0x008fea00078e0204 */
[----:B-1---5:R1:W5:Y:S02]  /*7500*/  @P2 LDG.E R38, desc[UR6][R4.64] ;  /* 0x0000000604262981 */ /* 0x022364000c1e1900 */
[----:B-1----:R-:W3:Y:S02]  /*7510*/  @!P2 LDC R38, c[0x0][0x8a0] ;  /* 0x00022800ff26ab82 */ /* 0x002ee40000000800 */
.L_x_127:
[----:B--2--5:R-:W-:Y:S01]  /*7520*/  @P0 FSETP.NEU.AND P4, PT, R39, RZ, PT ;  /* 0x000000ff2700020b */ /* 0x024fe20003f8d000 */
[----:B------:R-:W-:Y:S01]  /*7530*/  IMAD.U32 R0, RZ, RZ, UR4 ;  /* 0x00000004ff007e24 */ /* 0x000fe2000f8e00ff */
[----:B------:R-:W-:Y:S01]  /*7540*/  @P0 LOP3.LUT P2, RZ, R79, 0xff, RZ, 0xc0, !PT ;  /* 0x000000ff4fff0812 */ /* 0x000fe2000784c0ff */
[----:B------:R-:W-:Y:S01]  /*7550*/  BSSY B1, `(.L_x_128) ;  /* 0x0000035000017945 */ /* 0x000fe20003800000 */
[----:B------:R-:W-:Y:S01]  /*7560*/  @P0 SEL R3, RZ, 0xffffffff, P4 ;  /* 0xffffffffff030807 */ /* 0x000fe20002000000 */
[----:B------:R-:W-:Y:S01]  /*7570*/  IMAD.IADD R2, R37, 0x1, R2 ;  /* 0x0000000125027824 */ /* 0x000fe200078e0202 */
[----:B------:R-:W-:Y:S02]  /*7580*/  LEA R90, R36, UR44, 0x3 ;  /* 0x0000002c245a7c11 */ /* 0x000fe4000f8e18ff */
[----:B------:R-:W-:Y:S02]  /*7590*/  CS2R R18, SRZ ;  /* 0x0000000000127805 */ /* 0x000fe4000001ff00 */
[----:B------:R-:W-:Y:S02]  /*75a0*/  @P1 SEL R3, R0, R3, !P2 ;  /* 0x0000000300031207 */ /* 0x000fe40005000000 */
[----:B------:R-:W-:Y:S02]  /*75b0*/  CS2R R16, SRZ ;  /* 0x0000000000107805 */ /* 0x000fe4000001ff00 */
[----:B------:R-:W-:Y:S02]  /*75c0*/  PLOP3.LUT P5, PT, PT, PT, PT, 0x8, 0x80 ;  /* 0x000000000080781c */ /* 0x000fe40003fae170 */
[----:B------:R-:W-:Y:S02]  /*75d0*/  CS2R R26, SRZ ;  /* 0x00000000001a7805 */ /* 0x000fe4000001ff00 */
[----:B------:R-:W-:Y:S02]  /*75e0*/  @P0 LOP3.LUT R3, R3, 0x1, RZ, 0xc0, !PT ;  /* 0x0000000103030812 */ /* 0x000fe400078ec0ff */
[----:B------:R-:W-:Y:S02]  /*75f0*/  CS2R R24, SRZ ;  /* 0x0000000000187805 */ /* 0x000fe4000001ff00 */
[----:B------:R-:W-:Y:S11]  /*7600*/  ISETP.NE.U32.OR P1, PT, R3, 0x1, !P0 ;  /* 0x000000010300780c */ /* 0x000ff60004725470 */
[----:B------:R-:W-:Y:S02]  /*7610*/  @!UPT UIADD3 URZ, UPT, UPT, URZ, URZ, URZ ;  /* 0x000000fffffff290 */ /* 0x000fe4000fffe0ff */
[----:B------:R-:W-:Y:S04]  /*7620*/  @P1 SHF.L.U32 R0, R85, 0x1f, RZ ;  /* 0x0000001f55001819 */ /* 0x000fe800000006ff */
[----:B------:R1:W2:Y:S02]  /*7630*/  @P1 SYNCS.PHASECHK.TRANS64.TRYWAIT P0, [UR44+0x240], R0 ;  /* 0x00024000ff0015a7 */ /* 0x0002a4000800112c */
[----:B-1----:R-:W-:Y:S04]  /*7640*/  SHF.L.U32 R0, R87, 0x1f, RZ ;  /* 0x0000001f57007819 */ /* 0x002fe800000006ff */
[----:B------:R1:W4:Y:S01]  /*7650*/  SYNCS.PHASECHK.TRANS64.TRYWAIT P4, [R90+URZ+0x270], R0 ;  /* 0x000270005a0075a7 */ /* 0x00032200080811ff */
[----:B--2---:R-:W-:Y:S01]  /*7660*/  @P1 PLOP3.LUT P5, PT, P0, PT, PT, 0x8, 0x80 ;  /* 0x000000000080181c */ /* 0x004fe200007ae170 */
[----:B------:R-:W-:Y:S01]  /*7670*/  @!UPT UIADD3 URZ, UPT, UPT, URZ, URZ, URZ ;  /* 0x000000fffffff290 */ /* 0x000fe2000fffe0ff */
[----:B-1----:R-:W-:Y:S11]  /*7680*/  @!P1 BRA `(.L_x_129) ;  /* 0x0000000000849947 */ /* 0x002ff60003800000 */
[----:B------:R-:W-:Y:S01]  /*7690*/  ISETP.NE.U32.AND P0, PT, RZ, UR60, PT ;  /* 0x0000003cff007c0c */ /* 0x000fe2000bf05070 */
[----:B------:R-:W-:Y:S01]  /*76a0*/  BSSY B0, `(.L_x_130) ;  /* 0x0000012000007945 */ /* 0x000fe20003800000 */
[----:B------:R-:W-:Y:S02]  /*76b0*/  FSETP.NEU.AND P2, PT, R39, RZ, PT ;  /* 0x000000ff2700720b */ /* 0x000fe40003f4d000 */
[----:B------:R-:W-:Y:S02]  /*76c0*/  CS2R R26, SRZ ;  /* 0x00000000001a7805 */ /* 0x000fe4000001ff00 */
[----:B------:R-:W-:Y:S02]  /*76d0*/  ISETP.NE.AND.EX P0, PT, RZ, UR61, PT, P0 ;  /* 0x0000003dff007c0c */ /* 0x000fe4000bf05300 */
[----:B------:R-:W-:Y:S02]  /*76e0*/  CS2R R24, SRZ ;  /* 0x0000000000187805 */ /* 0x000fe4000001ff00 */
[----:B------:R-:W-:Y:S02]  /*76f0*/  LOP3.LUT P1, RZ, R79, 0xff, RZ, 0xc0, !PT ;  /* 0x000000ff4fff7812 */ /* 0x000fe4000782c0ff */
[----:B------:R-:W-:Y:S02]  /*7700*/  CS2R R18, SRZ ;  /* 0x0000000000127805 */ /* 0x000fe4000001ff00 */
[----:B------:R-:W-:Y:S02]  /*7710*/  SEL R3, RZ, 0xffffffff, P2 ;  /* 0xffffffffff037807 */ /* 0x000fe40001000000 */
[----:B------:R-:W-:Y:S02]  /*7720*/  CS2R R16, SRZ ;  /* 0x0000000000107805 */ /* 0x000fe4000001ff00 */
[----:B------:R-:W-:Y:S04]  /*7730*/  SEL R4, RZ, 0xffffffff, P0 ;  /* 0xffffffffff047807 */ /* 0x000fe80000000000 */
[----:B------:R-:W-:Y:S04]  /*7740*/  @P3 SEL R3, R4, R3, !P1 ;  /* 0x0000000304033207 */ /* 0x000fe80004800000 */
[----:B------:R-:W-:Y:S04]  /*7750*/  LOP3.LUT R3, R3, 0x1, RZ, 0xc0, !PT ;  /* 0x0000000103037812 */ /* 0x000fe800078ec0ff */
[----:B------:R-:W-:Y:S01]  /*7760*/  ISETP.NE.U32.AND P0, PT, R3, 0x1, PT ;  /* 0x000000010300780c */ /* 0x000fe20003f05070 */
[----:B------:R-:W-:Y:S01]  /*7770*/  @!UPT UIADD3 URZ, UPT, UPT, URZ, URZ, URZ ;  /* 0x000000fffffff290 */ /* 0x000fe2000fffe0ff */
[----:B------:R-:W-:Y:S11]  /*7780*/  @!P5 BRA `(.L_x_131) ;  /* 0x00000000000cd947 */ /* 0x000ff60003800000 */
[----:B------:R-:W-:Y:S04]  /*7790*/  SHF.L.U32 R4, R85, 0x1f, RZ ;  /* 0x0000001f55047819 */ /* 0x000fe800000006ff */
[----:B------:R-:W1:Y:S02]  /*77a0*/  SYNCS.PHASECHK.TRANS64.TRYWAIT P1, [UR44+0x240], R4 ;  /* 0x00024004ff0075a7 */ /* 0x000e64000802112c */
[----:B-1----:R-:W-:Y:S05]  /*77b0*/  @!P1 BRA `(.L_x_132) ;  /* 0x0000002000789947 */ /* 0x002fea0003800000 */
.L_x_131:
[----:B------:R-:W-:Y:S05]  /*77c0*/  BSYNC B0 ;  /* 0x0000000000007941 */ /* 0x000fea0003800000 */
.L_x_130:
[----:B------:R-:W2:Y:S01]  /*77d0*/  S2UR UR5, SR_CgaCtaId ;  /* 0x00000000000579c3 */ /* 0x000ea20000008800 */
[----:B------:R1:W1:Y:S01]  /*77e0*/  @P0 LDS.128 R24, [R78+UR44+0x400] ;  /* 0x0004002c4e180984 */ /* 0x0002620008000c00 */
[----:B------:R-:W-:Y:S01]  /*77f0*/  UIADD3 UR4, UPT, UPT, UR44, 0x248, URZ ;  /* 0x000002482c047890 */ /* 0x000fe2000fffe0ff */
[----:B------:R-:W-:Y:S02]  /*7800*/  LOP3.LUT R85, R85, 0x1, RZ, 0x3c, !PT ;  /* 0x0000000155557812 */ /* 0x000fe400078e3cff */
[----:B------:R1:W1:Y:S01]  /*7810*/  @P0 LDS.128 R16, [R88+0x10] ;  /* 0x0000100058100984 */ /* 0x0002620000000c00 */
[----:B------:R-:W-:Y:S01]  /*7820*/  @!PT LDS RZ, [RZ] ;  /* 0x00000000fffff984 */ /* 0x000fe20000000800 */
[----:B------:R-:W-:Y:S01]  /*7830*/  @!PT LDS RZ, [RZ] ;  /* 0x00000000fffff984 */ /* 0x000fe20000000800 */
[----:B------:R-:W-:Y:S01]  /*7840*/  @!PT LDS RZ, [RZ] ;  /* 0x00000000fffff984 */ /* 0x000fe20000000800 */
[----:B------:R-:W-:Y:S01]  /*7850*/  @!PT LDS RZ, [RZ] ;  /* 0x00000000fffff984 */ /* 0x000fe20000000800 */
[----:B------:R5:W-:Y:S06]  /*7860*/  MEMBAR.ALL.CTA ;  /* 0x0000000000007992 */ /* 0x000bec0000008000 */
[----:B-----5:R-:W5:Y:S01]  /*7870*/  FENCE.VIEW.ASYNC.S ;  /* 0x00000000000073c6 */ /* 0x020f620000000000 */
[----:B--2---:R-:W-:Y:S09]  /*7880*/  UPRMT UR4, UR5, 0x654, UR4 ;  /* 0x0000065405047896 */ /* 0x004ff20008000004 */
[----:B-----5:R-:W-:Y:S03]  /*7890*/  SYNCS.ARRIVE.TRANS64.RED.A1T0 RZ, [UR4], RZ ;  /* 0x000000ffffff79a7 */ /* 0x020fe60008100404 */
.L_x_129:
[----:B------:R-:W-:Y:S05]  /*78a0*/  BSYNC B1 ;  /* 0x0000000000017941 */ /* 0x000fea0003800000 */
.L_x_128:
[----:B-1----:R-:W-:Y:S04]  /*78b0*/  SHF.R.U32.HI R3, RZ, 0x15, R2 ;  /* 0x00000015ff037819 */ /* 0x002fe80000011602 */
[----:B------:R-:W-:Y:S01]  /*78c0*/  LOP3.LUT P0, RZ, R3, 0x3, R80, 0x48, !PT ;  /* 0x0000000303ff7812 */ /* 0x000fe20007804850 */
[----:B------:R-:W-:Y:S01]  /*78d0*/  @!UPT UIADD3 URZ, UPT, UPT, URZ, URZ, URZ ;  /* 0x000000fffffff290 */ /* 0x000fe2000fffe0ff */
[----:B----4-:R-:W-:Y:S11]  /*78e0*/  @P4 BRA `(.L_x_133) ;  /* 0x0000000000084947 */ /* 0x010ff60003800000 */
[----:B------:R-:W1:Y:S02]  /*78f0*/  SYNCS.PHASECHK.TRANS64.TRYWAIT P1, [R90+URZ+0x270], R0 ;  /* 0x000270005a0075a7 */ /* 0x000e6400080211ff */
[----:B-1----:R-:W-:Y:S05]  /*7900*/  @!P1 BRA `(.L_x_134) ;  /* 0x00000020003c9947 */ /* 0x002fea0003800000 */
.L_x_133:
[----:B------:R-:W-:Y:S05]  /*7910*/  @!P0 BRA `(.L_x_135) ;  /* 0x0000000000408947 */ /* 0x000fea0003800000 */
[----:B------:R-:W2:Y:S01]  /*7920*/  LDCU.64 UR8, c[0x4][0x70] ;  /* 0x01000e00ff0877ac */ /* 0x000ea20008000a00 */
[----:B------:R-:W-:Y:S01]  /*7930*/  MOV R15, 0x0 ;  /* 0x00000000000f7802 */ /* 0x000fe20000000f00 */
[----:B------:R-:W-:Y:S02]  /*7940*/  HFMA2 R12, -RZ, RZ, 0, 5.9604644775390625e-08 ;  /* 0x00000001ff0c7431 */ /* 0x000fe400000001ff */
[----:B------:R-:W-:Y:S02]  /*7950*/  IMAD.MOV.U32 R8, RZ, RZ, 0x192 ;  /* 0x00000192ff087424 */ /* 0x000fe400078e00ff */
[----:B------:R-:W-:Y:S01]  /*7960*/  IMAD.MOV.U32 R13, RZ, RZ, RZ ;  /* 0x000000ffff0d7224 */ /* 0x000fe200078e00ff */
[----:B------:R-:W4:Y:S01]  /*7970*/  LDCU.64 UR6, c[0x4][0x78] ;  /* 0x01000f00ff0677ac */ /* 0x000f220008000a00 */
[----:B------:R-:W1:Y:S01]  /*7980*/  LDC.64 R14, c[0x4][R15] ;  /* 0x010000000f0e7b82 */ /* 0x000e620000000a00 */
[----:B------:R-:W5:Y:S01]  /*7990*/  LDCU.64 UR4, c[0x4][0x10] ;  /* 0x01000200ff0477ac */ /* 0x000f620008000a00 */
[----:B--2---:R-:W-:Y:S01]  /*79a0*/  MOV R5, UR9 ;  /* 0x0000000900057c02 */ /* 0x004fe20008000f00 */
[----:B------:R-:W-:Y:S01]  /*79b0*/  IMAD.U32 R4, RZ, RZ, UR8 ;  /* 0x00000008ff047e24 */ /* 0x000fe2000f8e00ff */
[----:B----4-:R-:W-:Y:S01]  /*79c0*/  MOV R7, UR7 ;  /* 0x0000000700077c02 */ /* 0x010fe20008000f00 */
[----:B------:R-:W-:Y:S01]  /*79d0*/  IMAD.U32 R6, RZ, RZ, UR6 ;  /* 0x00000006ff067e24 */ /* 0x000fe2000f8e00ff */
[----:B-----5:R-:W-:Y:S01]  /*79e0*/  MOV R11, UR5 ;  /* 0x00000005000b7c02 */ /* 0x020fe20008000f00 */
[----:B------:R-:W-:Y:S02]  /*79f0*/  IMAD.U32 R10, RZ, RZ, UR4 ;  /* 0x00000004ff0a7e24 */ /* 0x000fe4000f8e00ff */
[----:B------:R-:W-:Y:S07]  /*7a00*/  LEPC R20, `(.L_x_135) ;  /* 0x000000001014794e */ /* 0x000fee0000000000 */
[----:B-1-3--:R-:W-:Y:S05]  /*7a10*/  CALL.ABS.NOINC R14 ;  /* 0x000000000e007343 */ /* 0x00afea0003c00000 */
.L_x_135:
[----:B------:R-:W-:Y:S01]  /*7a20*/  LOP3.LUT P0, RZ, R69, 0x60, RZ, 0xc0, !PT ;  /* 0x0000006045ff7812 */ /* 0x000fe2000780c0ff */
[----:B------:R-:W-:Y:S05]  /*7a30*/  WARPSYNC.ALL ;  /* 0x0000000000007948 */ /* 0x000fea0003800000 */
[----:B------:R-:W-:Y:S01]  /*7a40*/  R2UR UR4, R2 ;  /* 0x00000000020472ca */ /* 0x000fe200000e0000 */
[----:B------:R-:W-:Y:S01]  /*7a50*/  BSSY.RECONVERGENT B0, `(.L_x_136) ;  /* 0x00000ac000007945 */ /* 0x000fe20003800200 */
[-C--:B------:R-:W-:Y:S02]  /*7a60*/  F2FP.F16.E4M3.UNPACK_B R2, R24.reuse ;  /* 0x00000018ff02723e */ /* 0x080fe400020006ff */
[-C--:B------:R-:W-:Y:S02]  /*7a70*/  F2FP.F16.E4M3.UNPACK_B R4, R25.reuse ;  /* 0x00000019ff04723e */ /* 0x080fe400020006ff */
[----:B------:R-:W-:Y:S01]  /*7a80*/  F2FP.F16.E4M3.UNPACK_B R24, R24.H1 ;  /* 0x00000018ff18723e */ /* 0x000fe200030006ff */
[----:B-1----:R-:W-:Y:S01]  /*7a90*/  HADD2.F32 R0, -RZ, R2.H0_H0 ;  /* 0x20000002ff007230 */ /* 0x002fe20000004100 */
[----:B------:R-:W-:Y:S01]  /*7aa0*/  F2FP.F16.E4M3.UNPACK_B R25, R25.H1 ;  /* 0x00000019ff19723e */ /* 0x000fe200030006ff */
[----:B------:R-:W-:Y:S01]  /*7ab0*/  HADD2.F32 R41, -RZ, R4.H0_H0 ;  /* 0x20000004ff297230 */ /* 0x000fe20000004100 */
[-C--:B------:R-:W-:Y:S01]  /*7ac0*/  F2FP.F16.E4M3.UNPACK_B R46, R26.reuse ;  /* 0x0000001aff2e723e */ /* 0x080fe200020006ff */
[--C-:B------:R-:W-:Y:S01]  /*7ad0*/  HADD2.F32 R3, -RZ, R24.reuse.H0_H0 ;  /* 0x20000018ff037230 */ /* 0x100fe20000004100 */
[----:B------:R-:W-:Y:S01]  /*7ae0*/  F2FP.F16.E4M3.UNPACK_B R48, R26.H1 ;  /* 0x0000001aff30723e */ /* 0x000fe200030006ff */
[----:B------:R-:W-:Y:S01]  /*7af0*/  HADD2.F32 R40, -RZ, R24.H1_H1 ;  /* 0x30000018ff287230 */ /* 0x000fe20000004100 */
[-C--:B------:R-:W-:Y:S01]  /*7b00*/  F2FP.F16.E4M3.UNPACK_B R50, R27.reuse ;  /* 0x0000001bff32723e */ /* 0x080fe200020006ff */
[----:B------:R-:W-:Y:S01]  /*7b10*/  HADD2.F32 R42, -RZ, R4.H1_H1 ;  /* 0x30000004ff2a7230 */ /* 0x000fe20000004100 */
[----:B------:R-:W-:Y:S01]  /*7b20*/  F2FP.F16.E4M3.UNPACK_B R52, R27.H1 ;  /* 0x0000001bff34723e */ /* 0x000fe200030006ff */
[--C-:B------:R-:W-:Y:S01]  /*7b30*/  HADD2.F32 R43, -RZ, R25.reuse.H0_H0 ;  /* 0x20000019ff2b7230 */ /* 0x100fe20000004100 */
[-C--:B------:R-:W-:Y:S01]  /*7b40*/  F2FP.F16.E4M3.UNPACK_B R54, R16.reuse ;  /* 0x00000010ff36723e */ /* 0x080fe200020006ff */
[----:B------:R-:W-:Y:S01]  /*7b50*/  HADD2.F32 R44, -RZ, R25.H1_H1 ;  /* 0x30000019ff2c7230 */ /* 0x000fe20000004100 */
[----:B------:R-:W-:Y:S01]  /*7b60*/  F2FP.F16.E4M3.UNPACK_B R56, R16.H1 ;  /* 0x00000010ff38723e */ /* 0x000fe200030006ff */
[----:B------:R-:W-:Y:S01]  /*7b70*/  HADD2.F32 R2, -RZ, R2.H1_H1 ;  /* 0x30000002ff027230 */ /* 0x000fe20000004100 */
[-C--:B------:R-:W-:Y:S01]  /*7b80*/  F2FP.F16.E4M3.UNPACK_B R58, R17.reuse ;  /* 0x00000011ff3a723e */ /* 0x080fe200020006ff */
[--C-:B------:R-:W-:Y:S01]  /*7b90*/  HADD2.F32 R45, -RZ, R46.reuse.H0_H0 ;  /* 0x2000002eff2d7230 */ /* 0x100fe20000004100 */
        /* <DEDUP_REMOVED lines=10> */
[----:B------:R-:W1:Y:S01]  /*7c40*/  LDTM.x32 R4, tmem[UR4] ;  /* 0x00000004000479ee */ /* 0x000e6200082c0000 */
[----:B------:R-:W-:Y:S01]  /*7c50*/  NOP ;  /* 0x0000000000007918 */ /* 0x000fe20000000000 */
[----:B------:R-:W-:Y:S01]  /*7c60*/  IADD3 R90, PT, PT, R90, 0x280, RZ ;  /* 0x000002805a5a7810 */ /* 0x000fe20007ffe0ff */
[--C-:B------:R-:W-:Y:S01]  /*7c70*/  HADD2.F32 R53, -RZ, R54.reuse.H0_H0 ;  /* 0x20000036ff357230 */ /* 0x100fe20000004100 */
[----:B------:R-:W-:Y:S01]  /*7c80*/  IADD3 R36, PT, PT, R36, 0x1, RZ ;  /* 0x0000000124247810 */ /* 0x000fe20007ffe0ff */
[----:B------:R-:W-:Y:S01]  /*7c90*/  HADD2.F32 R54, -RZ, R54.H1_H1 ;  /* 0x30000036ff367230 */ /* 0x000fe20000004100 */
[----:B------:R-:W-:Y:S01]  /*7ca0*/  LOP3.LUT R90, R90, 0xfefffff8, RZ, 0xc0, !PT ;  /* 0xfefffff85a5a7812 */ /* 0x000fe200078ec0ff */
[--C-:B------:R-:W-:Y:S02]  /*7cb0*/  HADD2.F32 R57, -RZ, R58.reuse.H0_H0 ;  /* 0x2000003aff397230 */ /* 0x100fe40000004100 */
[----:B------:R-:W-:Y:S01]  /*7cc0*/  HADD2.F32 R58, -RZ, R58.H1_H1 ;  /* 0x3000003aff3a7230 */ /* 0x000fe20000004100 */
[----:B-1----:R1:W-:Y:S01]  /*7cd0*/  SYNCS.ARRIVE.TRANS64.RED.A1T0 RZ, [R90+URZ], RZ ;  /* 0x000000ff5aff79a7 */ /* 0x0023e200081004ff */
[--C-:B------:R-:W-:Y:S02]  /*7ce0*/  HADD2.F32 R61, -RZ, R62.reuse.H0_H0 ;  /* 0x2000003eff3d7230 */ /* 0x100fe40000004100 */
[----:B------:R-:W-:Y:S02]  /*7cf0*/  HADD2.F32 R62, -RZ, R62.H1_H1 ;  /* 0x3000003eff3e7230 */ /* 0x000fe40000004100 */
[--C-:B------:R-:W-:Y:S02]  /*7d00*/  HADD2.F32 R65, -RZ, R66.reuse.H0_H0 ;  /* 0x20000042ff417230 */ /* 0x100fe40000004100 */
[----:B------:R-:W-:Y:S02]  /*7d10*/  HADD2.F32 R66, -RZ, R66.H1_H1 ;  /* 0x30000042ff427230 */ /* 0x000fe40000004100 */
[--C-:B------:R-:W-:Y:S02]  /*7d20*/  HADD2.F32 R51, -RZ, R52.reuse.H0_H0 ;  /* 0x20000034ff337230 */ /* 0x100fe40000004100 */
[----:B------:R-:W-:Y:S02]  /*7d30*/  HADD2.F32 R52, -RZ, R52.H1_H1 ;  /* 0x30000034ff347230 */ /* 0x000fe40000004100 */
[--C-:B------:R-:W-:Y:S02]  /*7d40*/  HADD2.F32 R55, -RZ, R56.reuse.H0_H0 ;  /* 0x20000038ff377230 */ /* 0x100fe40000004100 */
[C---:B---3--:R-:W-:Y:S01]  /*7d50*/  FMUL R4, R38.reuse, R4 ;  /* 0x0000000426047220 */ /* 0x048fe20000400000 */
[C---:B------:R-:W-:Y:S01]  /*7d60*/  FMUL R5, R38.reuse, R5 ;  /* 0x0000000526057220 */ /* 0x040fe20000400000 */
[C---:B------:R-:W-:Y:S01]  /*7d70*/  FMUL R8, R38.reuse, R8 ;  /* 0x0000000826087220 */ /* 0x040fe20000400000 */
[C---:B------:R-:W-:Y:S01]  /*7d80*/  FMUL R9, R38.reuse, R9 ;  /* 0x0000000926097220 */ /* 0x040fe20000400000 */
[C---:B------:R-:W-:Y:S01]  /*7d90*/  FFMA R4, R39.reuse, R0, R4 ;  /* 0x0000000027047223 */ /* 0x040fe20000000004 */
[C---:B------:R-:W-:Y:S01]  /*7da0*/  FFMA R5, R39.reuse, R2, R5 ;  /* 0x0000000227057223 */ /* 0x040fe20000000005 */
[C---:B------:R-:W-:Y:S01]  /*7db0*/  FMUL R12, R38.reuse, R12 ;  /* 0x0000000c260c7220 */ /* 0x040fe20000400000 */
        /* <DEDUP_REMOVED lines=15> */
[C---:B------:R-:W-:Y:S01]  /*7eb0*/  FFMA R6, R39.reuse, R3, R6 ;  /* 0x0000000327067223 */ /* 0x040fe20000000006 */
[C---:B------:R-:W-:Y:S01]  /*7ec0*/  FFMA R7, R39.reuse, R40, R7 ;  /* 0x0000002827077223 */ /* 0x040fe20000000007 */
[C---:B------:R-:W-:Y:S01]  /*7ed0*/  FFMA R8, R39.reuse, R41, R8 ;  /* 0x0000002927087223 */ /* 0x040fe20000000008 */
[C---:B------:R-:W-:Y:S01]  /*7ee0*/  FFMA R9, R39.reuse, R42, R9 ;  /* 0x0000002a27097223 */ /* 0x040fe20000000009 */
[C---:B------:R-:W-:Y:S01]  /*7ef0*/  FFMA R10, R39.reuse, R43, R10 ;  /* 0x0000002b270a7223 */ /* 0x040fe2000000000a */
[C---:B------:R-:W-:Y:S01]  /*7f00*/  FFMA R11, R39.reuse, R44, R11 ;  /* 0x0000002c270b7223 */ /* 0x040fe2000000000b */
[C---:B------:R-:W-:Y:S01]  /*7f10*/  FFMA R12, R39.reuse, R45, R12 ;  /* 0x0000002d270c7223 */ /* 0x040fe2000000000c */
[----:B------:R-:W-:Y:S01]  /*7f20*/  FFMA R13, R39, R46, R13 ;  /* 0x0000002e270d7223 */ /* 0x000fe2000000000d */
[----:B------:R-:W-:Y:S01]  /*7f30*/  F2FP.SATFINITE.E4M3.F32.PACK_AB_MERGE_C R6, R7, R6, RZ ;  /* 0x000000060706723e */ /* 0x000fe200048070ff */
[C---:B------:R-:W-:Y:S01]  /*7f40*/  FMUL R14, R38.reuse, R14 ;  /* 0x0000000e260e7220 */ /* 0x040fe20000400000 */
[----:B------:R-:W-:Y:S01]  /*7f50*/  F2FP.SATFINITE.E4M3.F32.PACK_AB_MERGE_C R10, R11, R10, RZ ;  /* 0x0000000a0b0a723e */ /* 0x000fe200048070ff */
[C---:B------:R-:W-:Y:S01]  /*7f60*/  FMUL R15, R38.reuse, R15 ;  /* 0x0000000f260f7220 */ /* 0x040fe20000400000 */
[----:B------:R-:W-:Y:S01]  /*7f70*/  F2FP.SATFINITE.E4M3.F32.PACK_AB_MERGE_C R4, R5, R4, R6 ;  /* 0x000000040504723e */ /* 0x000fe20004807006 */
[----:B------:R-:W-:Y:S01]  /*7f80*/  FFMA R14, R39, R47, R14 ;  /* 0x0000002f270e7223 */ /* 0x000fe2000000000e */
[----:B------:R-:W-:Y:S01]  /*7f90*/  F2FP.SATFINITE.E4M3.F32.PACK_AB_MERGE_C R5, R9, R8, R10 ;  /* 0x000000080905723e */ /* 0x000fe2000480700a */
[C---:B------:R-:W-:Y:S01]  /*7fa0*/  FFMA R15, R39.reuse, R48, R15 ;  /* 0x00000030270f7223 */ /* 0x040fe2000000000f */
[C---:B------:R-:W-:Y:S01]  /*7fb0*/  FFMA R16, R39.reuse, R49, R16 ;  /* 0x0000003127107223 */ /* 0x040fe20000000010 */
[C---:B------:R-:W-:Y:S01]  /*7fc0*/  FFMA R17, R39.reuse, R50, R17 ;  /* 0x0000003227117223 */ /* 0x040fe20000000011 */
[C---:B------:R-:W-:Y:S01]  /*7fd0*/  FMUL R18, R38.reuse, R18 ;  /* 0x0000001226127220 */ /* 0x040fe20000400000 */
[C---:B------:R-:W-:Y:S01]  /*7fe0*/  FMUL R19, R38.reuse, R19 ;  /* 0x0000001326137220 */ /* 0x040fe20000400000 */
[----:B------:R-:W-:Y:S02]  /*7ff0*/  HADD2.F32 R56, -RZ, R56.H1_H1 ;  /* 0x30000038ff387230 */ /* 0x000fe40000004100 */
[C---:B------:R-:W-:Y:S01]  /*8000*/  FMUL R22, R38.reuse, R22 ;  /* 0x0000001626167220 */ /* 0x040fe20000400000 */
[C---:B------:R-:W-:Y:S01]  /*8010*/  FFMA R18, R39.reuse, R51, R18 ;  /* 0x0000003327127223 */ /* 0x040fe20000000012 */
[C---:B------:R-:W-:Y:S01]  /*8020*/  FFMA R19, R39.reuse, R52, R19 ;  /* 0x0000003427137223 */ /* 0x040fe20000000013 */
[C---:B------:R-:W-:Y:S01]  /*8030*/  FMUL R23, R38.reuse, R23 ;  /* 0x0000001726177220 */ /* 0x040fe20000400000 */
[C---:B------:R-:W-:Y:S01]  /*8040*/  FFMA R20, R39.reuse, R53, R20 ;  /* 0x0000003527147223 */ /* 0x040fe20000000014 */
[C---:B------:R-:W-:Y:S01]  /*8050*/  FFMA R21, R39.reuse, R54, R21 ;  /* 0x0000003627157223 */ /* 0x040fe20000000015 */
[--C-:B------:R-:W-:Y:S02]  /*8060*/  HADD2.F32 R59, -RZ, R60.reuse.H0_H0 ;  /* 0x2000003cff3b7230 */ /* 0x100fe40000004100 */
[C---:B------:R-:W-:Y:S01]  /*8070*/  FFMA R22, R39.reuse, R55, R22 ;  /* 0x0000003727167223 */ /* 0x040fe20000000016 */
[----:B------:R-:W-:Y:S02]  /*8080*/  HADD2.F32 R60, -RZ, R60.H1_H1 ;  /* 0x3000003cff3c7230 */ /* 0x000fe40000004100 */
[C---:B------:R-:W-:Y:S01]  /*8090*/  FMUL R3, R38.reuse, R26 ;  /* 0x0000001a26037220 */ /* 0x040fe20000400000 */
        /* <DEDUP_REMOVED lines=16> */
[----:B------:R-:W-:Y:S01]  /*81a0*/  FFMA R31, R39, R64, R31 ;  /* 0x00000040271f7223 */ /* 0x000fe2000000001f */
[----:B------:R-:W-:Y:S01]  /*81b0*/  FMUL R35, R38, R35 ;  /* 0x0000002326237220 */ /* 0x000fe20000400000 */
[----:B------:R-:W-:Y:S01]  /*81c0*/  F2FP.SATFINITE.E4M3.F32.PACK_AB_MERGE_C R14, R15, R14, RZ ;  /* 0x0000000e0f0e723e */ /* 0x000fe200048070ff */
[----:B------:R-:W-:Y:S01]  /*81d0*/  FFMA R28, R39, R65, R28 ;  /* 0x00000041271c7223 */ /* 0x000fe2000000001c */
[----:B------:R-:W-:Y:S01]  /*81e0*/  F2FP.SATFINITE.E4M3.F32.PACK_AB_MERGE_C R7, R19, R18, RZ ;  /* 0x000000121307723e */ /* 0x000fe200048070ff */
[C---:B------:R-:W-:Y:S01]  /*81f0*/  FFMA R29, R39.reuse, R66, R29 ;  /* 0x00000042271d7223 */ /* 0x040fe2000000001d */
[----:B------:R-:W-:Y:S01]  /*8200*/  FFMA R30, R39, R67, R30 ;  /* 0x00000043271e7223 */ /* 0x000fe2000000001e */
[----:B------:R-:W-:Y:S01]  /*8210*/  F2FP.SATFINITE.E4M3.F32.PACK_AB_MERGE_C R22, R23, R22, RZ ;  /* 0x000000161716723e */ /* 0x000fe200048070ff */
[----:B------:R-:W-:Y:S01]  /*8220*/  FFMA R35, R39, R68, R35 ;  /* 0x0000004427237223 */ /* 0x000fe20000000023 */
[----:B------:R-:W-:Y:S02]  /*8230*/  F2FP.SATFINITE.E4M3.F32.PACK_AB_MERGE_C R6, R13, R12, R14 ;  /* 0x0000000c0d06723e */ /* 0x000fe4000480700e */
[----:B------:R-:W-:Y:S02]  /*8240*/  F2FP.SATFINITE.E4M3.F32.PACK_AB_MERGE_C R7, R17, R16, R7 ;  /* 0x000000101107723e */ /* 0x000fe40004807007 */
[----:B------:R-:W-:Y:S02]  /*8250*/  F2FP.SATFINITE.E4M3.F32.PACK_AB_MERGE_C R20, R21, R20, R22 ;  /* 0x000000141514723e */ /* 0x000fe40004807016 */
[----:B------:R-:W-:Y:S01]  /*8260*/  F2FP.SATFINITE.E4M3.F32.PACK_AB_MERGE_C R3, R27, R3, RZ ;  /* 0x000000031b03723e */ /* 0x000fe200048070ff */
[----:B------:R1:W-:Y:S01]  /*8270*/  STS.128 [R78+UR44+0x1400], R4 ;  /* 0x001400044e007988 */ /* 0x0003e20008000c2c */
[----:B------:R-:W-:Y:S02]  /*8280*/  F2FP.SATFINITE.E4M3.F32.PACK_AB_MERGE_C R22, R31, R26, RZ ;  /* 0x0000001a1f16723e */ /* 0x000fe400048070ff */
[----:B------:R-:W-:Y:S02]  /*8290*/  F2FP.SATFINITE.E4M3.F32.PACK_AB_MERGE_C R23, R35, R30, RZ ;  /* 0x0000001e2317723e */ /* 0x000fe400048070ff */
[----:B------:R-:W-:Y:S02]  /*82a0*/  F2FP.SATFINITE.E4M3.F32.PACK_AB_MERGE_C R21, R2, R0, R3 ;  /* 0x000000000215723e */ /* 0x000fe40004807003 */
[----:B------:R-:W-:Y:S02]  /*82b0*/  F2FP.SATFINITE.E4M3.F32.PACK_AB_MERGE_C R22, R25, R24, R22 ;  /* 0x000000181916723e */ /* 0x000fe40004807016 */
[----:B------:R-:W-:Y:S05]  /*82c0*/  F2FP.SATFINITE.E4M3.F32.PACK_AB_MERGE_C R23, R29, R28, R23 ;  /* 0x0000001c1d17723e */ /* 0x000fea0004807017 */
[----:B------:R1:W-:Y:S01]  /*82d0*/  STS.128 [R88+0x1010], R20 ;  /* 0x0010101458007388 */ /* 0x0003e20000000c00 */
[----:B------:R-:W-:Y:S01]  /*82e0*/  @!PT LDS RZ, [RZ] ;  /* 0x00000000fffff984 */ /* 0x000fe20000000800 */
[----:B------:R-:W-:Y:S01]  /*82f0*/  @!PT LDS RZ, [RZ] ;  /* 0x00000000fffff984 */ /* 0x000fe20000000800 */
[----:B------:R-:W-:Y:S01]  /*8300*/  @!PT LDS RZ, [RZ] ;  /* 0x00000000fffff984 */ /* 0x000fe20000000800 */
[----:B------:R-:W-:Y:S01]  /*8310*/  @!PT LDS RZ, [RZ] ;  /* 0x00000000fffff984 */ /* 0x000fe20000000800 */
[----:B------:R2:W-:Y:S07]  /*8320*/  MEMBAR.ALL.CTA ;  /* 0x0000000000007992 */ /* 0x0005ee0000008000 */
[----:B--2---:R-:W2:Y:S02]  /*8330*/  FENCE.VIEW.ASYNC.S ;  /* 0x00000000000073c6 */ /* 0x004ea40000000000 */
[----:B--2---:R-:W-:Y:S06]  /*8340*/  BAR.SYNC.DEFER_BLOCKING 0x1, 0x80 ;  /* 0x0042000000007b1d */ /* 0x004fec0000010000 */
[----:B------:R-:W-:Y:S05]  /*8350*/  @P0 BRA `(.L_x_137) ;  /* 0x00000000006c0947 */ /* 0x000fea0003800000 */
[----:B------:R-:W-:Y:S01]  /*8360*/  USHF.L.U32 UR10, UR45, 0x6, URZ ;  /* 0x000000062d0a7899 */ /* 0x000fe200080006ff */
[----:B------:R-:W-:Y:S01]  /*8370*/  R2UR UR6, R82 ;  /* 0x00000000520672ca */ /* 0x000fe200000e0000 */
[----:B------:R-:W-:Y:S01]  /*8380*/  UISETP.NE.AND UP0, UPT, UR56, 0x1, UPT ;  /* 0x000000013800788c */ /* 0x000fe2000bf05270 */
[----:B------:R-:W-:Y:S01]  /*8390*/  R2UR UR7, R81 ;  /* 0x00000000510772ca */ /* 0x000fe200000e0000 */
[----:B------:R-:W-:Y:S01]  /*83a0*/  UIMAD.WIDE.U32 UR4, UR10, UR57, URZ ;  /* 0x000000390a0472a5 */ /* 0x000fe2000f8e00ff */
[----:B------:R-:W2:Y:S01]  /*83b0*/  LDCU.64 UR14, c[0x0][0x348] ;  /* 0x00006900ff0e77ac */ /* 0x000ea20008000a00 */
[----:B------:R-:W-:Y:S02]  /*83c0*/  UISETP.NE.AND UP1, UPT, UR59, 0x1, UPT ;  /* 0x000000013b00788c */ /* 0x000fe4000bf25270 */
[----:B------:R-:W-:Y:S03]  /*83d0*/  USHF.L.U32 UR9, UR47, 0x6, URZ ;  /* 0x000000062f097899 */ /* 0x000fe600080006ff */
[----:B------:R-:W-:Y:S02]  /*83e0*/  UMOV UR4, UR5 ;  /* 0x0000000500047c82 */ /* 0x000fe40008000000 */
[----:B------:R-:W-:Y:S04]  /*83f0*/  USHF.R.U32.HI UR4, URZ, UR58, UR4 ;  /* 0x0000003aff047299 */ /* 0x000fe80008011604 */
[----:B------:R-:W-:Y:S04]  /*8400*/  USEL UR11, UR10, UR4, !UP0 ;  /* 0x000000040a0b7287 */ /* 0x000fe8000c000000 */
[----:B------:R-:W-:Y:S02]  /*8410*/  UIMAD.WIDE.U32 UR4, UR11, UR6, URZ ;  /* 0x000000060b0472a5 */ /* 0x000fe4000f8e00ff */
[----:B------:R-:W-:Y:S05]  /*8420*/  UIADD3 UR6, UPT, UPT, UR44, 0x1400, URZ ;  /* 0x000014002c067890 */ /* 0x000fea000fffe0ff */
[----:B------:R-:W-:Y:S01]  /*8430*/  UMOV UR4, UR5 ;  /* 0x0000000500047c82 */ /* 0x000fe20008000000 */
[----:B------:R-:W-:Y:S01]  /*8440*/  IMAD.U32 R89, RZ, RZ, UR6 ;  /* 0x00000006ff597e24 */ /* 0x000fe2000f8e00ff */
[----:B------:R-:W-:Y:S02]  /*8450*/  USHF.R.U32.HI UR5, URZ, UR7, UR4 ;  /* 0x00000007ff057299 */ /* 0x000fe40008011604 */
[----:B--2---:R-:W-:Y:S02]  /*8460*/  UIADD3 UR4, UP0, UPT, UR14, 0x680, URZ ;  /* 0x000006800e047890 */ /* 0x004fe4000ff1e0ff */
[----:B------:R-:W-:Y:S01]  /*8470*/  USEL UR12, UR11, UR5, !UP1 ;  /* 0x000000050b0c7287 */ /* 0x000fe2000c800000 */
[----:B------:R-:W-:Y:S01]  /*8480*/  R2UR UR8, R89 ;  /* 0x00000000590872ca */ /* 0x000fe200000e0000 */
[----:B------:R-:W-:Y:S02]  /*8490*/  UIADD3 UR5, UPT, UPT, -UR11, URZ, URZ ;  /* 0x000000ff0b057290 */ /* 0x000fe4000fffe1ff */
[----:B------:R-:W-:Y:S02]  /*84a0*/  UIADD3 UR6, UPT, UPT, -UR12, URZ, URZ ;  /* 0x000000ff0c067290 */ /* 0x000fe4000fffe1ff */
[----:B------:R-:W-:Y:S02]  /*84b0*/  UIMAD UR10, UR56, UR5, UR10 ;  /* 0x00000005380a72a4 */ /* 0x000fe4000f8e020a */
[----:B------:R-:W-:Y:S02]  /*84c0*/  UIMAD UR11, UR59, UR6, UR11 ;  /* 0x000000063b0b72a4 */ /* 0x000fe4000f8e020b */
[----:B------:R-:W-:Y:S09]  /*84d0*/  UIADD3.X UR5, UPT, UPT, URZ, UR15, URZ, UP0, !UPT ;  /* 0x0000000fff057290 */ /* 0x000ff200087fe4ff */
[----:B------:R2:W-:Y:S01]  /*84e0*/  UTMASTG.4D.IM2COL [UR8], [UR4] ;  /* 0x00000008040073b5 */ /* 0x0005e20008058000 */
[----:B------:R0:W-:Y:S01]  /*84f0*/  UTMACMDFLUSH ;  /* 0x00000000000079b7 */ /* 0x0001e20000000000 */
[----:B--2---:R-:W-:Y:S04]  /*8500*/  DEPBAR.LE SB0, 0x0 ;  /* 0x000080000000791a */ /* 0x004fe80000000000 */
.L_x_137:
[----:B------:R-:W-:Y:S05]  /*8510*/  BSYNC.RECONVERGENT B0 ;  /* 0x0000000000007941 */ /* 0x000fea0003800200 */
.L_x_136:
[----:B------:R-:W-:Y:S01]  /*8520*/  R2UR UR4, R83 ;  /* 0x00000000530472ca */ /* 0x000fe200000e0000 */
[----:B------:R-:W-:Y:S01]  /*8530*/  BAR.SYNC.DEFER_BLOCKING 0x1, 0x80 ;  /* 0x0042000000007b1d */ /* 0x000fe20000010000 */
[----:B------:R-:W-:Y:S01]  /*8540*/  ISETP.NE.AND P0, PT, R36, 0x2, PT ;  /* 0x000000022400780c */ /* 0x000fe20003f05270 */
[----:B------:R-:W-:Y:S01]  /*8550*/  UISETP.NE.AND UP0, UPT, UR48, URZ, UPT ;  /* 0x000000ff3000728c */ /* 0x000fe2000bf05270 */
[----:B------:R-:W-:Y:S01]  /*8560*/  LOP3.LUT R86, R86, 0x1, RZ, 0x3c, !PT ;  /* 0x0000000156567812 */ /* 0x000fe200078e3cff */
[----:B------:R-:W-:Y:S01]  /*8570*/  UIADD3 UR45, UPT, UPT, UR37, UR63, URZ ;  /* 0x0000003f252d7290 */ /* 0x000fe2000fffe0ff */
[----:B------:R-:W-:Y:S02]  /*8580*/  SEL R0, RZ, 0x1, P0 ;  /* 0x00000001ff007807 */ /* 0x000fe40000000000 */
[----:B------:R-:W-:Y:S02]  /*8590*/  SEL R36, R36, RZ, P0 ;  /* 0x000000ff24247207 */ /* 0x000fe40000000000 */
[----:B------:R-:W-:Y:S03]  /*85a0*/  LOP3.LUT R87, R87, R0, RZ, 0x3c, !PT ;  /* 0x0000000057577212 */ /* 0x000fe600078e3cff */
[----:B------:R-:W-:Y:S01]  /*85b0*/  UIADD3 UR47, UPT, UPT, UR36, UR4, URZ ;  /* 0x00000004242f7290 */ /* 0x000fe2000fffe0ff */
[----:B------:R-:W-:Y:S01]  /*85c0*/  UMOV UR46, UR51 ;  /* 0x00000033002e7c82 */ /* 0x000fe20008000000 */
[----:B------:R-:W-:Y:S10]  /*85d0*/  BRA.U UP0, `(.L_x_138) ;  /* 0xffffffe500147547 */ /* 0x000ff4000b83ffff */
[----:B------:R-:W-:Y:S05]  /*85e0*/  EXIT ;  /* 0x000000000000794d */ /* 0x000fea0003800000 */
.L_x_25:
[----:B------:R-:W-:Y:S07]  /*85f0*/  MOV R0, UR9 ;  /* 0x0000000900007c02 */ /* 0x000fee0008000f00 */
.L_x_139:
[----:B-1----:R1:W2:Y:S02]  /*8600*/  SYNCS.PHASECHK.TRANS64.TRYWAIT P0, [R0+URZ+0x120], R4 ;  /* 0x00012004000075a7 */ /* 0x0022a400080011ff */
[----:B--2---:R-:W-:Y:S05]  /*8610*/  @!P0 NANOSLEEP.SYNCS 0x989680 ;  /* 0x009896800000895d */ /* 0x004fea0003900000 */
[----:B------:R-:W2:Y:S02]  /*8620*/  @!P0 SYNCS.PHASECHK.TRANS64 P0, [R0+URZ+0x120], R4 ;  /* 0x00012004000085a7 */ /* 0x000ea400080010ff */
[----:B--2---:R-:W-:Y:S05]  /*8630*/  @!P0 BRA `(.L_x_139) ;  /* 0xfffffffc00f08947 */ /* 0x004fea000383ffff */
[----:B------:R-:W-:Y:S05]  /*8640*/  BRA `(.L_x_24) ;  /* 0xffffff9800187947 */ /* 0x000fea000383ffff */
.L_x_32:
[----:B------:R-:W-:Y:S07]  /*8650*/  MOV R0, UR9 ;  /* 0x0000000900007c02 */ /* 0x000fee0008000f00 */
.L_x_140:
[----:B-1----:R1:W2:Y:S02]  /*8660*/  SYNCS.PHASECHK.TRANS64.TRYWAIT P0, [R0+URZ+0x120], R4 ;  /* 0x00012004000075a7 */ /* 0x0022a400080011ff */
[----:B--2---:R-:W-:Y:S05]  /*8670*/  @!P0 NANOSLEEP.SYNCS 0x989680 ;  /* 0x009896800000895d */ /* 0x004fea0003900000 */
[----:B------:R-:W2:Y:S02]  /*8680*/  @!P0 SYNCS.PHASECHK.TRANS64 P0, [R0+URZ+0x120], R4 ;  /* 0x00012004000085a7 */ /* 0x000ea400080010ff */
[----:B--2---:R-:W-:Y:S05]  /*8690*/  @!P0 BRA `(.L_x_140) ;  /* 0xfffffffc00f08947 */ /* 0x004fea000383ffff */
[----:B------:R-:W-:Y:S05]  /*86a0*/  BRA `(.L_x_31) ;  /* 0xffffff9c00747947 */ /* 0x000fea000383ffff */
.L_x_37:
[----:B------:R-:W-:-:S07]  /*86b0*/  MOV R0, UR25 ;  /* 0x0000001900007c02 */ /* 0x000fce0008000f00 */
.L_x_141:
[----:B-1----:R1:W2:Y:S02]  /*86c0*/  SYNCS.PHASECHK.TRANS64.TRYWAIT P0, [R0+URZ+0x260], R3 ;  /* 0x00026003000075a7 */ /* 0x0022a400080011ff */
[----:B--2---:R-:W-:Y:S05]  /*86d0*/  @!P0 NANOSLEEP.SYNCS 0x989680 ;  /* 0x009896800000895d */ /* 0x004fea0003900000 */
[----:B------:R-:W2:Y:S02]  /*86e0*/  @!P0 SYNCS.PHASECHK.TRANS64 P0, [R0+URZ+0x260], R3 ;  /* 0x00026003000085a7 */ /* 0x000ea400080010ff */
[----:B--2---:R-:W-:Y:S05]  /*86f0*/  @!P0 BRA `(.L_x_141) ;  /* 0xfffffffc00f08947 */ /* 0x004fea000383ffff */
[----:B------:R-:W-:Y:S05]  /*8700*/  BRA `(.L_x_142) ;  /* 0xffffffa000407947 */ /* 0x000fea000383ffff */
.L_x_41:
[----:B------:R-:W-:-:S07]  /*8710*/  MOV R0, UR4 ;  /* 0x0000000400007c02 */ /* 0x000fce0008000f00 */
.L_x_143:
[----:B-1----:R1:W2:Y:S02]  /*8720*/  SYNCS.PHASECHK.TRANS64.TRYWAIT P0, [R0+URZ], R2 ;  /* 0x00000002000075a7 */ /* 0x0022a400080011ff */
[----:B--2---:R-:W-:Y:S05]  /*8730*/  @!P0 NANOSLEEP.SYNCS 0x989680 ;  /* 0x009896800000895d */ /* 0x004fea0003900000 */
[----:B------:R-:W2:Y:S02]  /*8740*/  @!P0 SYNCS.PHASECHK.TRANS64 P0, [R0+URZ], R2 ;  /* 0x00000002000085a7 */ /* 0x000ea400080010ff */
[----:B--2---:R-:W-:Y:S05]  /*8750*/  @!P0 BRA `(.L_x_143) ;  /* 0xfffffffc00f08947 */ /* 0x004fea000383ffff */
[----:B------:R-:W-:Y:S05]  /*8760*/  BRA `(.L_x_144) ;  /* 0xffffffa400d47947 */ /* 0x000fea000383ffff */
.L_x_42:
[----:B------:R-:W-:-:S07]  /*8770*/  MOV R0, UR5 ;  /* 0x0000000500007c02 */ /* 0x000fce0008000f00 */
.L_x_145:
[----:B-1----:R1:W2:Y:S02]  /*8780*/  SYNCS.PHASECHK.TRANS64.TRYWAIT P0, [R0+URZ], R2 ;  /* 0x00000002000075a7 */ /* 0x0022a400080011ff */
[----:B--2---:R-:W-:Y:S05]  /*8790*/  @!P0 NANOSLEEP.SYNCS 0x989680 ;  /* 0x009896800000895d */ /* 0x004fea0003900000 */
[----:B------:R-:W2:Y:S02]  /*87a0*/  @!P0 SYNCS.PHASECHK.TRANS64 P0, [R0+URZ], R2 ;  /* 0x00000002000085a7 */ /* 0x000ea400080010ff */
[----:B--2---:R-:W-:Y:S05]  /*87b0*/  @!P0 BRA `(.L_x_145) ;  /* 0xfffffffc00f08947 */ /* 0x004fea000383ffff */
[----:B------:R-:W-:Y:S05]  /*87c0*/  BRA `(.L_x_146) ;  /* 0xffffffa400e47947 */ /* 0x000fea000383ffff */
.L_x_43:
[----:B------:R-:W-:-:S07]  /*87d0*/  MOV R0, UR5 ;  /* 0x0000000500007c02 */ /* 0x000fce0008000f00 */
.L_x_147:
[----:B-1----:R1:W2:Y:S02]  /*87e0*/  SYNCS.PHASECHK.TRANS64.TRYWAIT P0, [R0+URZ], R2 ;  /* 0x00000002000075a7 */ /* 0x0022a400080011ff */
[----:B--2---:R-:W-:Y:S05]  /*87f0*/  @!P0 NANOSLEEP.SYNCS 0x989680 ;  /* 0x009896800000895d */ /* 0x004fea0003900000 */
[----:B------:R-:W2:Y:S02]  /*8800*/  @!P0 SYNCS.PHASECHK.TRANS64 P0, [R0+URZ], R2 ;  /* 0x00000002000085a7 */ /* 0x000ea400080010ff */
[----:B--2---:R-:W-:Y:S05]  /*8810*/  @!P0 BRA `(.L_x_147) ;  /* 0xfffffffc00f08947 */ /* 0x004fea000383ffff */
[----:B------:R-:W-:Y:S05]  /*8820*/  BRA `(.L_x_148) ;  /* 0xffffffa400f47947 */ /* 0x000fea000383ffff */
.L_x_44:
[----:B------:R-:W-:-:S07]  /*8830*/  MOV R0, UR5 ;  /* 0x0000000500007c02 */ /* 0x000fce0008000f00 */
.L_x_149:
[----:B-1----:R1:W2:Y:S02]  /*8840*/  SYNCS.PHASECHK.TRANS64.TRYWAIT P0, [R0+URZ], R2 ;  /* 0x00000002000075a7 */ /* 0x0022a400080011ff */
[----:B--2---:R-:W-:Y:S05]  /*8850*/  @!P0 NANOSLEEP.SYNCS 0x989680 ;  /* 0x009896800000895d */ /* 0x004fea0003900000 */
[----:B------:R-:W2:Y:S02]  /*8860*/  @!P0 SYNCS.PHASECHK.TRANS64 P0, [R0+URZ], R2 ;  /* 0x00000002000085a7 */ /* 0x000ea400080010ff */
[----:B--2---:R-:W-:Y:S05]  /*8870*/  @!P0 BRA `(.L_x_149) ;  /* 0xfffffffc00f08947 */ /* 0x004fea000383ffff */
[----:B------:R-:W-:Y:S05]  /*8880*/  BRA `(.L_x_150) ;  /* 0xffffffa800047947 */ /* 0x000fea000383ffff */
.L_x_45:
[----:B------:R-:W-:-:S07]  /*8890*/  MOV R0, UR5 ;  /* 0x0000000500007c02 */ /* 0x000fce0008000f00 */
.L_x_151:
[----:B-1----:R1:W2:Y:S02]  /*88a0*/  SYNCS.PHASECHK.TRANS64.TRYWAIT P0, [R0+URZ], R2 ;  /* 0x00000002000075a7 */ /* 0x0022a400080011ff */
[----:B--2---:R-:W-:Y:S05]  /*88b0*/  @!P0 NANOSLEEP.SYNCS 0x989680 ;  /* 0x009896800000895d */ /* 0x004fea0003900000 */
[----:B------:R-:W2:Y:S02]  /*88c0*/  @!P0 SYNCS.PHASECHK.TRANS64 P0, [R0+URZ], R2 ;  /* 0x00000002000085a7 */ /* 0x000ea400080010ff */
[----:B--2---:R-:W-:Y:S05]  /*88d0*/  @!P0 BRA `(.L_x_151) ;  /* 0xfffffffc00f08947 */ /* 0x004fea000383ffff */
[----:B------:R-:W-:Y:S05]  /*88e0*/  BRA `(.L_x_152) ;  /* 0xffffffa800147947 */ /* 0x000fea000383ffff */
.L_x_46:
[----:B------:R-:W-:-:S07]  /*88f0*/  MOV R0, UR5 ;  /* 0x0000000500007c02 */ /* 0x000fce0008000f00 */
.L_x_153:
[----:B-1----:R1:W2:Y:S02]  /*8900*/  SYNCS.PHASECHK.TRANS64.TRYWAIT P0, [R0+URZ], R2 ;  /* 0x00000002000075a7 */ /* 0x0022a400080011ff */
[----:B--2---:R-:W-:Y:S05]  /*8910*/  @!P0 NANOSLEEP.SYNCS 0x989680 ;  /* 0x009896800000895d */ /* 0x004fea0003900000 */
[----:B------:R-:W2:Y:S02]  /*8920*/  @!P0 SYNCS.PHASECHK.TRANS64 P0, [R0+URZ], R2 ;  /* 0x00000002000085a7 */ /* 0x000ea400080010ff */
[----:B--2---:R-:W-:Y:S05]  /*8930*/  @!P0 BRA `(.L_x_153) ;  /* 0xfffffffc00f08947 */ /* 0x004fea000383ffff */
[----:B------:R-:W-:Y:S05]  /*8940*/  BRA `(.L_x_154) ;  /* 0xffffffa800247947 */ /* 0x000fea000383ffff */
.L_x_47:
[----:B------:R-:W-:-:S07]  /*8950*/  MOV R0, UR5 ;  /* 0x0000000500007c02 */ /* 0x000fce0008000f00 */
.L_x_155:
[----:B-1----:R1:W2:Y:S02]  /*8960*/  SYNCS.PHASECHK.TRANS64.TRYWAIT P0, [R0+URZ], R2 ;  /* 0x00000002000075a7 */ /* 0x0022a400080011ff */
[----:B--2---:R-:W-:Y:S05]  /*8970*/  @!P0 NANOSLEEP.SYNCS 0x989680 ;  /* 0x009896800000895d */ /* 0x004fea0003900000 */
[----:B------:R-:W2:Y:S02]  /*8980*/  @!P0 SYNCS.PHASECHK.TRANS64 P0, [R0+URZ], R2 ;  /* 0x00000002000085a7 */ /* 0x000ea400080010ff */
[----:B--2---:R-:W-:Y:S05]  /*8990*/  @!P0 BRA `(.L_x_155) ;  /* 0xfffffffc00f08947 */ /* 0x004fea000383ffff */
[----:B------:R-:W-:Y:S05]  /*89a0*/  BRA `(.L_x_156) ;  /* 0xffffffa800347947 */ /* 0x000fea000383ffff */
.L_x_48:
[----:B------:R-:W-:-:S07]  /*89b0*/  MOV R0, UR5 ;  /* 0x0000000500007c02 */ /* 0x000fce0008000f00 */
.L_x_157:
[----:B-1----:R1:W2:Y:S02]  /*89c0*/  SYNCS.PHASECHK.TRANS64.TRYWAIT P0, [R0+URZ], R2 ;  /* 0x00000002000075a7 */ /* 0x0022a400080011ff */
[----:B--2---:R-:W-:Y:S05]  /*89d0*/  @!P0 NANOSLEEP.SYNCS 0x989680 ;  /* 0x009896800000895d */ /* 0x004fea0003900000 */
[----:B------:R-:W2:Y:S02]  /*89e0*/  @!P0 SYNCS.PHASECHK.TRANS64 P0, [R0+URZ], R2 ;  /* 0x00000002000085a7 */ /* 0x000ea400080010ff */
[----:B--2---:R-:W-:Y:S05]  /*89f0*/  @!P0 BRA `(.L_x_157) ;  /* 0xfffffffc00f08947 */ /* 0x004fea000383ffff */
[----:B------:R-:W-:Y:S05]  /*8a00*/  BRA `(.L_x_158) ;  /* 0xffffffa800447947 */ /* 0x000fea000383ffff */
.L_x_49:
[----:B------:R-:W-:-:S07]  /*8a10*/  MOV R0, UR5 ;  /* 0x0000000500007c02 */ /* 0x000fce0008000f00 */
.L_x_159:
[----:B-1----:R1:W2:Y:S02]  /*8a20*/  SYNCS.PHASECHK.TRANS64.TRYWAIT P0, [R0+URZ], R2 ;  /* 0x00000002000075a7 */ /* 0x0022a400080011ff */
[----:B--2---:R-:W-:Y:S05]  /*8a30*/  @!P0 NANOSLEEP.SYNCS 0x989680 ;  /* 0x009896800000895d */ /* 0x004fea0003900000 */
[----:B------:R-:W2:Y:S02]  /*8a40*/  @!P0 SYNCS.PHASECHK.TRANS64 P0, [R0+URZ], R2 ;  /* 0x00000002000085a7 */ /* 0x000ea400080010ff */
[----:B--2---:R-:W-:Y:S05]  /*8a50*/  @!P0 BRA `(.L_x_159) ;  /* 0xfffffffc00f08947 */ /* 0x004fea000383ffff */
[----:B------:R-:W-:Y:S05]  /*8a60*/  BRA `(.L_x_160) ;  /* 0xffffffa800547947 */ /* 0x000fea000383ffff */
.L_x_50:
[----:B------:R-:W-:-:S07]  /*8a70*/  MOV R0, UR5 ;  /* 0x0000000500007c02 */ /* 0x000fce0008000f00 */
.L_x_161:
[----:B-1----:R1:W2:Y:S02]  /*8a80*/  SYNCS.PHASECHK.TRANS64.TRYWAIT P0, [R0+URZ], R2 ;  /* 0x00000002000075a7 */ /* 0x0022a400080011ff */
[----:B--2---:R-:W-:Y:S05]  /*8a90*/  @!P0 NANOSLEEP.SYNCS 0x989680 ;  /* 0x009896800000895d */ /* 0x004fea0003900000 */
[----:B------:R-:W2:Y:S02]  /*8aa0*/  @!P0 SYNCS.PHASECHK.TRANS64 P0, [R0+URZ], R2 ;  /* 0x00000002000085a7 */ /* 0x000ea400080010ff */
[----:B--2---:R-:W-:Y:S05]  /*8ab0*/  @!P0 BRA `(.L_x_161) ;  /* 0xfffffffc00f08947 */ /* 0x004fea000383ffff */
[----:B------:R-:W-:Y:S05]  /*8ac0*/  BRA `(.L_x_162) ;  /* 0xffffffa800647947 */ /* 0x000fea000383ffff */
.L_x_51:
[----:B------:R-:W-:-:S07]  /*8ad0*/  MOV R0, UR5 ;  /* 0x0000000500007c02 */ /* 0x000fce0008000f00 */
.L_x_163:
[----:B-1----:R1:W2:Y:S02]  /*8ae0*/  SYNCS.PHASECHK.TRANS64.TRYWAIT P0, [R0+URZ], R2 ;  /* 0x00000002000075a7 */ /* 0x0022a400080011ff */
[----:B--2---:R-:W-:Y:S05]  /*8af0*/  @!P0 NANOSLEEP.SYNCS 0x989680 ;  /* 0x009896800000895d */ /* 0x004fea0003900000 */
[----:B------:R-:W2:Y:S02]  /*8b00*/  @!P0 SYNCS.PHASECHK.TRANS64 P0, [R0+URZ], R2 ;  /* 0x00000002000085a7 */ /* 0x000ea400080010ff */
[----:B--2---:R-:W-:Y:S05]  /*8b10*/  @!P0 BRA `(.L_x_163) ;  /* 0xfffffffc00f08947 */ /* 0x004fea000383ffff */
[----:B------:R-:W-:Y:S05]  /*8b20*/  BRA `(.L_x_164) ;  /* 0xffffffa800747947 */ /* 0x000fea000383ffff */
.L_x_52:
[----:B------:R-:W-:-:S07]  /*8b30*/  MOV R0, UR5 ;  /* 0x0000000500007c02 */ /* 0x000fce0008000f00 */
.L_x_165:
[----:B-1----:R1:W2:Y:S02]  /*8b40*/  SYNCS.PHASECHK.TRANS64.TRYWAIT P0, [R0+URZ], R2 ;  /* 0x00000002000075a7 */ /* 0x0022a400080011ff */
[----:B--2---:R-:W-:Y:S05]  /*8b50*/  @!P0 NANOSLEEP.SYNCS 0x989680 ;  /* 0x009896800000895d */ /* 0x004fea0003900000 */
[----:B------:R-:W2:Y:S02]  /*8b60*/  @!P0 SYNCS.PHASECHK.TRANS64 P0, [R0+URZ], R2 ;  /* 0x00000002000085a7 */ /* 0x000ea400080010ff */
[----:B--2---:R-:W-:Y:S05]  /*8b70*/  @!P0 BRA `(.L_x_165) ;  /* 0xfffffffc00f08947 */ /* 0x004fea000383ffff */
[----:B------:R-:W-:Y:S05]  /*8b80*/  BRA `(.L_x_166) ;  /* 0xffffffa800847947 */ /* 0x000fea000383ffff */
.L_x_53:
[----:B------:R-:W-:-:S07]  /*8b90*/  MOV R0, UR5 ;  /* 0x0000000500007c02 */ /* 0x000fce0008000f00 */
.L_x_167:
[----:B-1----:R1:W2:Y:S02]  /*8ba0*/  SYNCS.PHASECHK.TRANS64.TRYWAIT P0, [R0+URZ], R2 ;  /* 0x00000002000075a7 */ /* 0x0022a400080011ff */
[----:B--2---:R-:W-:Y:S05]  /*8bb0*/  @!P0 NANOSLEEP.SYNCS 0x989680 ;  /* 0x009896800000895d */ /* 0x004fea0003900000 */
[----:B------:R-:W2:Y:S02]  /*8bc0*/  @!P0 SYNCS.PHASECHK.TRANS64 P0, [R0+URZ], R2 ;  /* 0x00000002000085a7 */ /* 0x000ea400080010ff */
[----:B--2---:R-:W-:Y:S05]  /*8bd0*/  @!P0 BRA `(.L_x_167) ;  /* 0xfffffffc00f08947 */ /* 0x004fea000383ffff */
[----:B------:R-:W-:Y:S05]  /*8be0*/  BRA `(.L_x_168) ;  /* 0xffffffa800947947 */ /* 0x000fea000383ffff */
.L_x_54:
[----:B------:R-:W-:-:S07]  /*8bf0*/  MOV R0, UR5 ;  /* 0x0000000500007c02 */ /* 0x000fce0008000f00 */
.L_x_169:
[----:B-1----:R1:W2:Y:S02]  /*8c00*/  SYNCS.PHASECHK.TRANS64.TRYWAIT P0, [R0+URZ], R2 ;  /* 0x00000002000075a7 */ /* 0x0022a400080011ff */
[----:B--2---:R-:W-:Y:S05]  /*8c10*/  @!P0 NANOSLEEP.SYNCS 0x989680 ;  /* 0x009896800000895d */ /* 0x004fea0003900000 */
[----:B------:R-:W2:Y:S02]  /*8c20*/  @!P0 SYNCS.PHASECHK.TRANS64 P0, [R0+URZ], R2 ;  /* 0x00000002000085a7 */ /* 0x000ea400080010ff */
[----:B--2---:R-:W-:Y:S05]  /*8c30*/  @!P0 BRA `(.L_x_169) ;  /* 0xfffffffc00f08947 */ /* 0x004fea000383ffff */
[----:B------:R-:W-:Y:S05]  /*8c40*/  BRA `(.L_x_170) ;  /* 0xffffffa800a47947 */ /* 0x000fea000383ffff */
.L_x_55:
[----:B------:R-:W-:-:S07]  /*8c50*/  MOV R0, UR5 ;  /* 0x0000000500007c02 */ /* 0x000fce0008000f00 */
.L_x_171:
[----:B-1----:R1:W2:Y:S02]  /*8c60*/  SYNCS.PHASECHK.TRANS64.TRYWAIT P0, [R0+URZ], R2 ;  /* 0x00000002000075a7 */ /* 0x0022a400080011ff */
[----:B--2---:R-:W-:Y:S05]  /*8c70*/  @!P0 NANOSLEEP.SYNCS 0x989680 ;  /* 0x009896800000895d */ /* 0x004fea0003900000 */
[----:B------:R-:W2:Y:S02]  /*8c80*/  @!P0 SYNCS.PHASECHK.TRANS64 P0, [R0+URZ], R2 ;  /* 0x00000002000085a7 */ /* 0x000ea400080010ff */
[----:B--2---:R-:W-:Y:S05]  /*8c90*/  @!P0 BRA `(.L_x_171) ;  /* 0xfffffffc00f08947 */ /* 0x004fea000383ffff */
[----:B------:R-:W-:Y:S05]  /*8ca0*/  BRA `(.L_x_172) ;  /* 0xffffffa800b47947 */ /* 0x000fea000383ffff */
.L_x_56:
[----:B------:R-:W-:-:S07]  /*8cb0*/  MOV R0, UR5 ;  /* 0x0000000500007c02 */ /* 0x000fce0008000f00 */
.L_x_173:
[----:B-1----:R1:W2:Y:S02]  /*8cc0*/  SYNCS.PHASECHK.TRANS64.TRYWAIT P0, [R0+URZ], R2 ;  /* 0x00000002000075a7 */ /* 0x0022a400080011ff */
[----:B--2---:R-:W-:Y:S05]  /*8cd0*/  @!P0 NANOSLEEP.SYNCS 0x989680 ;  /* 0x009896800000895d */ /* 0x004fea0003900000 */
[----:B------:R-:W2:Y:S02]  /*8ce0*/  @!P0 SYNCS.PHASECHK.TRANS64 P0, [R0+URZ], R2 ;  /* 0x00000002000085a7 */ /* 0x000ea400080010ff */
[----:B--2---:R-:W-:Y:S05]  /*8cf0*/  @!P0 BRA `(.L_x_173) ;  /* 0xfffffffc00f08947 */ /* 0x004fea000383ffff */
[----:B------:R-:W-:Y:S05]  /*8d00*/  BRA `(.L_x_174) ;  /* 0xffffffa800c47947 */ /* 0x000fea000383ffff */
.L_x_57:
[----:B------:R-:W-:-:S07]  /*8d10*/  MOV R0, UR5 ;  /* 0x0000000500007c02 */ /* 0x000fce0008000f00 */
.L_x_175:
[----:B-1----:R1:W2:Y:S02]  /*8d20*/  SYNCS.PHASECHK.TRANS64.TRYWAIT P0, [R0+URZ], R2 ;  /* 0x00000002000075a7 */ /* 0x0022a400080011ff */
[----:B--2---:R-:W-:Y:S05]  /*8d30*/  @!P0 NANOSLEEP.SYNCS 0x989680 ;  /* 0x009896800000895d */ /* 0x004fea0003900000 */
[----:B------:R-:W2:Y:S02]  /*8d40*/  @!P0 SYNCS.PHASECHK.TRANS64 P0, [R0+URZ], R2 ;  /* 0x00000002000085a7 */ /* 0x000ea400080010ff */
[----:B--2---:R-:W-:Y:S05]  /*8d50*/  @!P0 BRA `(.L_x_175) ;  /* 0xfffffffc00f08947 */ /* 0x004fea000383ffff */
[----:B------:R-:W-:Y:S05]  /*8d60*/  BRA `(.L_x_176) ;  /* 0xffffffa800d47947 */ /* 0x000fea000383ffff */
.L_x_58:
[----:B------:R-:W-:-:S07]  /*8d70*/  MOV R0, UR5 ;  /* 0x0000000500007c02 */ /* 0x000fce0008000f00 */
.L_x_177:
[----:B-1----:R1:W2:Y:S02]  /*8d80*/  SYNCS.PHASECHK.TRANS64.TRYWAIT P0, [R0+URZ], R2 ;  /* 0x00000002000075a7 */ /* 0x0022a400080011ff */
[----:B--2---:R-:W-:Y:S05]  /*8d90*/  @!P0 NANOSLEEP.SYNCS 0x989680 ;  /* 0x009896800000895d */ /* 0x004fea0003900000 */
[----:B------:R-:W2:Y:S02]  /*8da0*/  @!P0 SYNCS.PHASECHK.TRANS64 P0, [R0+URZ], R2 ;  /* 0x00000002000085a7 */ /* 0x000ea400080010ff */
[----:B--2---:R-:W-:Y:S05]  /*8db0*/  @!P0 BRA `(.L_x_177) ;  /* 0xfffffffc00f08947 */ /* 0x004fea000383ffff */
[----:B------:R-:W-:Y:S05]  /*8dc0*/  BRA `(.L_x_178) ;  /* 0xffffffa800e47947 */ /* 0x000fea000383ffff */
.L_x_59:
[----:B------:R-:W-:-:S07]  /*8dd0*/  MOV R0, UR5 ;  /* 0x0000000500007c02 */ /* 0x000fce0008000f00 */
.L_x_179:
[----:B-1----:R1:W2:Y:S02]  /*8de0*/  SYNCS.PHASECHK.TRANS64.TRYWAIT P0, [R0+URZ], R2 ;  /* 0x00000002000075a7 */ /* 0x0022a400080011ff */
[----:B--2---:R-:W-:Y:S05]  /*8df0*/  @!P0 NANOSLEEP.SYNCS 0x989680 ;  /* 0x009896800000895d */ /* 0x004fea0003900000 */
[----:B------:R-:W2:Y:S02]  /*8e00*/  @!P0 SYNCS.PHASECHK.TRANS64 P0, [R0+URZ], R2 ;  /* 0x00000002000085a7 */ /* 0x000ea400080010ff */
[----:B--2---:R-:W-:Y:S05]  /*8e10*/  @!P0 BRA `(.L_x_179) ;  /* 0xfffffffc00f08947 */ /* 0x004fea000383ffff */
[----:B------:R-:W-:Y:S05]  /*8e20*/  BRA `(.L_x_180) ;  /* 0xffffffa800f47947 */ /* 0x000fea000383ffff */
.L_x_60:
[----:B------:R-:W-:-:S07]  /*8e30*/  MOV R0, UR5 ;  /* 0x0000000500007c02 */ /* 0x000fce0008000f00 */
.L_x_181:
[----:B-1----:R1:W2:Y:S02]  /*8e40*/  SYNCS.PHASECHK.TRANS64.TRYWAIT P0, [R0+URZ], R2 ;  /* 0x00000002000075a7 */ /* 0x0022a400080011ff */
[----:B--2---:R-:W-:Y:S05]  /*8e50*/  @!P0 NANOSLEEP.SYNCS 0x989680 ;  /* 0x009896800000895d */ /* 0x004fea0003900000 */
[----:B------:R-:W2:Y:S02]  /*8e60*/  @!P0 SYNCS.PHASECHK.TRANS64 P0, [R0+URZ], R2 ;  /* 0x00000002000085a7 */ /* 0x000ea400080010ff */
[----:B--2---:R-:W-:Y:S05]  /*8e70*/  @!P0 BRA `(.L_x_181) ;  /* 0xfffffffc00f08947 */ /* 0x004fea000383ffff */
[----:B------:R-:W-:Y:S05]  /*8e80*/  BRA `(.L_x_182) ;  /* 0xffffffac00047947 */ /* 0x000fea000383ffff */
.L_x_61:
[----:B------:R-:W-:-:S07]  /*8e90*/  MOV R0, UR5 ;  /* 0x0000000500007c02 */ /* 0x000fce0008000f00 */
.L_x_183:
[----:B-1----:R1:W2:Y:S02]  /*8ea0*/  SYNCS.PHASECHK.TRANS64.TRYWAIT P0, [R0+URZ], R2 ;  /* 0x00000002000075a7 */ /* 0x0022a400080011ff */
[----:B--2---:R-:W-:Y:S05]  /*8eb0*/  @!P0 NANOSLEEP.SYNCS 0x989680 ;  /* 0x009896800000895d */ /* 0x004fea0003900000 */
[----:B------:R-:W2:Y:S02]  /*8ec0*/  @!P0 SYNCS.PHASECHK.TRANS64 P0, [R0+URZ], R2 ;  /* 0x00000002000085a7 */ /* 0x000ea400080010ff */
[----:B--2---:R-:W-:Y:S05]  /*8ed0*/  @!P0 BRA `(.L_x_183) ;  /* 0xfffffffc00f08947 */ /* 0x004fea000383ffff */
[----:B------:R-:W-:Y:S05]  /*8ee0*/  BRA `(.L_x_184) ;  /* 0xffffffac00147947 */ /* 0x000fea000383ffff */
.L_x_62:
[----:B------:R-:W-:-:S07]  /*8ef0*/  MOV R0, UR5 ;  /* 0x0000000500007c02 */ /* 0x000fce0008000f00 */
.L_x_185:
[----:B-1----:R1:W2:Y:S02]  /*8f00*/  SYNCS.PHASECHK.TRANS64.TRYWAIT P0, [R0+URZ], R2 ;  /* 0x00000002000075a7 */ /* 0x0022a400080011ff */
[----:B--2---:R-:W-:Y:S05]  /*8f10*/  @!P0 NANOSLEEP.SYNCS 0x989680 ;  /* 0x009896800000895d */ /* 0x004fea0003900000 */
[----:B------:R-:W2:Y:S02]  /*8f20*/  @!P0 SYNCS.PHASECHK.TRANS64 P0, [R0+URZ], R2 ;  /* 0x00000002000085a7 */ /* 0x000ea400080010ff */
[----:B--2---:R-:W-:Y:S05]  /*8f30*/  @!P0 BRA `(.L_x_185) ;  /* 0xfffffffc00f08947 */ /* 0x004fea000383ffff */
[----:B------:R-:W-:Y:S05]  /*8f40*/  BRA `(.L_x_186) ;  /* 0xffffffac00247947 */ /* 0x000fea000383ffff */
.L_x_63:
[----:B------:R-:W-:-:S07]  /*8f50*/  MOV R0, UR5 ;  /* 0x0000000500007c02 */ /* 0x000fce0008000f00 */
.L_x_187:
[----:B-1----:R1:W2:Y:S02]  /*8f60*/  SYNCS.PHASECHK.TRANS64.TRYWAIT P0, [R0+URZ], R2 ;  /* 0x00000002000075a7 */ /* 0x0022a400080011ff */
[----:B--2---:R-:W-:Y:S05]  /*8f70*/  @!P0 NANOSLEEP.SYNCS 0x989680 ;  /* 0x009896800000895d */ /* 0x004fea0003900000 */
[----:B------:R-:W2:Y:S02]  /*8f80*/  @!P0 SYNCS.PHASECHK.TRANS64 P0, [R0+URZ], R2 ;  /* 0x00000002000085a7 */ /* 0x000ea400080010ff */
[----:B--2---:R-:W-:Y:S05]  /*8f90*/  @!P0 BRA `(.L_x_187) ;  /* 0xfffffffc00f08947 */ /* 0x004fea000383ffff */
[----:B------:R-:W-:Y:S05]  /*8fa0*/  BRA `(.L_x_188) ;  /* 0xffffffac00347947 */ /* 0x000fea000383ffff */
.L_x_64:
[----:B------:R-:W-:-:S07]  /*8fb0*/  MOV R0, UR5 ;  /* 0x0000000500007c02 */ /* 0x000fce0008000f00 */
.L_x_189:
[----:B-1----:R1:W2:Y:S02]  /*8fc0*/  SYNCS.PHASECHK.TRANS64.TRYWAIT P0, [R0+URZ], R2 ;  /* 0x00000002000075a7 */ /* 0x0022a400080011ff */
[----:B--2---:R-:W-:Y:S05]  /*8fd0*/  @!P0 NANOSLEEP.SYNCS 0x989680 ;  /* 0x009896800000895d */ /* 0x004fea0003900000 */
[----:B------:R-:W2:Y:S02]  /*8fe0*/  @!P0 SYNCS.PHASECHK.TRANS64 P0, [R0+URZ], R2 ;  /* 0x00000002000085a7 */ /* 0x000ea400080010ff */
[----:B--2---:R-:W-:Y:S05]  /*8ff0*/  @!P0 BRA `(.L_x_189) ;  /* 0xfffffffc00f08947 */ /* 0x004fea000383ffff */
[----:B------:R-:W-:Y:S05]  /*9000*/  BRA `(.L_x_190) ;  /* 0xffffffac00447947 */ /* 0x000fea000383ffff */
.L_x_65:
[----:B------:R-:W-:-:S07]  /*9010*/  MOV R0, UR5 ;  /* 0x0000000500007c02 */ /* 0x000fce0008000f00 */
.L_x_191:
[----:B-1----:R1:W2:Y:S02]  /*9020*/  SYNCS.PHASECHK.TRANS64.TRYWAIT P0, [R0+URZ], R2 ;  /* 0x00000002000075a7 */ /* 0x0022a400080011ff */
[----:B--2---:R-:W-:Y:S05]  /*9030*/  @!P0 NANOSLEEP.SYNCS 0x989680 ;  /* 0x009896800000895d */ /* 0x004fea0003900000 */
[----:B------:R-:W2:Y:S02]  /*9040*/  @!P0 SYNCS.PHASECHK.TRANS64 P0, [R0+URZ], R2 ;  /* 0x00000002000085a7 */ /* 0x000ea400080010ff */
[----:B--2---:R-:W-:Y:S05]  /*9050*/  @!P0 BRA `(.L_x_191) ;  /* 0xfffffffc00f08947 */ /* 0x004fea000383ffff */
[----:B------:R-:W-:Y:S05]  /*9060*/  BRA `(.L_x_192) ;  /* 0xffffffac00547947 */ /* 0x000fea000383ffff */
.L_x_66:
[----:B------:R-:W-:-:S07]  /*9070*/  MOV R0, UR5 ;  /* 0x0000000500007c02 */ /* 0x000fce0008000f00 */
.L_x_193:
[----:B-1----:R1:W2:Y:S02]  /*9080*/  SYNCS.PHASECHK.TRANS64.TRYWAIT P0, [R0+URZ], R2 ;  /* 0x00000002000075a7 */ /* 0x0022a400080011ff */
[----:B--2---:R-:W-:Y:S05]  /*9090*/  @!P0 NANOSLEEP.SYNCS 0x989680 ;  /* 0x009896800000895d */ /* 0x004fea0003900000 */
[----:B------:R-:W2:Y:S02]  /*90a0*/  @!P0 SYNCS.PHASECHK.TRANS64 P0, [R0+URZ], R2 ;  /* 0x00000002000085a7 */ /* 0x000ea400080010ff */
[----:B--2---:R-:W-:Y:S05]  /*90b0*/  @!P0 BRA `(.L_x_193) ;  /* 0xfffffffc00f08947 */ /* 0x004fea000383ffff */
[----:B------:R-:W-:Y:S05]  /*90c0*/  BRA `(.L_x_194) ;  /* 0xffffffac00647947 */ /* 0x000fea000383ffff */
.L_x_67:
[----:B------:R-:W-:-:S07]  /*90d0*/  MOV R0, UR5 ;  /* 0x0000000500007c02 */ /* 0x000fce0008000f00 */
.L_x_195:
[----:B-1----:R1:W2:Y:S02]  /*90e0*/  SYNCS.PHASECHK.TRANS64.TRYWAIT P0, [R0+URZ], R2 ;  /* 0x00000002000075a7 */ /* 0x0022a400080011ff */
[----:B--2---:R-:W-:Y:S05]  /*90f0*/  @!P0 NANOSLEEP.SYNCS 0x989680 ;  /* 0x009896800000895d */ /* 0x004fea0003900000 */
[----:B------:R-:W2:Y:S02]  /*9100*/  @!P0 SYNCS.PHASECHK.TRANS64 P0, [R0+URZ], R2 ;  /* 0x00000002000085a7 */ /* 0x000ea400080010ff */
[----:B--2---:R-:W-:Y:S05]  /*9110*/  @!P0 BRA `(.L_x_195) ;  /* 0xfffffffc00f08947 */ /* 0x004fea000383ffff */
[----:B------:R-:W-:Y:S05]  /*9120*/  BRA `(.L_x_196) ;  /* 0xffffffac00747947 */ /* 0x000fea000383ffff */
.L_x_68:
[----:B------:R-:W-:-:S07]  /*9130*/  MOV R0, UR5 ;  /* 0x0000000500007c02 */ /* 0x000fce0008000f00 */
.L_x_197:
[----:B-1----:R1:W2:Y:S02]  /*9140*/  SYNCS.PHASECHK.TRANS64.TRYWAIT P0, [R0+URZ], R2 ;  /* 0x00000002000075a7 */ /* 0x0022a400080011ff */
[----:B--2---:R-:W-:Y:S05]  /*9150*/  @!P0 NANOSLEEP.SYNCS 0x989680 ;  /* 0x009896800000895d */ /* 0x004fea0003900000 */
[----:B------:R-:W2:Y:S02]  /*9160*/  @!P0 SYNCS.PHASECHK.TRANS64 P0, [R0+URZ], R2 ;  /* 0x00000002000085a7 */ /* 0x000ea400080010ff */
[----:B--2---:R-:W-:Y:S05]  /*9170*/  @!P0 BRA `(.L_x_197) ;  /* 0xfffffffc00f08947 */ /* 0x004fea000383ffff */
[----:B------:R-:W-:Y:S05]  /*9180*/  BRA `(.L_x_198) ;  /* 0xffffffac00847947 */ /* 0x000fea000383ffff */
.L_x_69:
[----:B------:R-:W-:-:S07]  /*9190*/  MOV R0, UR5 ;  /* 0x0000000500007c02 */ /* 0x000fce0008000f00 */
.L_x_199:
[----:B-1----:R1:W2:Y:S02]  /*91a0*/  SYNCS.PHASECHK.TRANS64.TRYWAIT P0, [R0+URZ], R2 ;  /* 0x00000002000075a7 */ /* 0x0022a400080011ff */
[----:B--2---:R-:W-:Y:S05]  /*91b0*/  @!P0 NANOSLEEP.SYNCS 0x989680 ;  /* 0x009896800000895d */ /* 0x004fea0003900000 */
[----:B------:R-:W2:Y:S02]  /*91c0*/  @!P0 SYNCS.PHASECHK.TRANS64 P0, [R0+URZ], R2 ;  /* 0x00000002000085a7 */ /* 0x000ea400080010ff */
[----:B--2---:R-:W-:Y:S05]  /*91d0*/  @!P0 BRA `(.L_x_199) ;  /* 0xfffffffc00f08947 */ /* 0x004fea000383ffff */
[----:B------:R-:W-:Y:S05]  /*91e0*/  BRA `(.L_x_200) ;  /* 0xffffffac00947947 */ /* 0x000fea000383ffff */
.L_x_70:
[----:B------:R-:W-:-:S07]  /*91f0*/  MOV R0, UR5 ;  /* 0x0000000500007c02 */ /* 0x000fce0008000f00 */
.L_x_201:
[----:B-1----:R1:W2:Y:S02]  /*9200*/  SYNCS.PHASECHK.TRANS64.TRYWAIT P0, [R0+URZ], R2 ;  /* 0x00000002000075a7 */ /* 0x0022a400080011ff */
[----:B--2---:R-:W-:Y:S05]  /*9210*/  @!P0 NANOSLEEP.SYNCS 0x989680 ;  /* 0x009896800000895d */ /* 0x004fea0003900000 */
[----:B------:R-:W2:Y:S02]  /*9220*/  @!P0 SYNCS.PHASECHK.TRANS64 P0, [R0+URZ], R2 ;  /* 0x00000002000085a7 */ /* 0x000ea400080010ff */
[----:B--2---:R-:W-:Y:S05]  /*9230*/  @!P0 BRA `(.L_x_201) ;  /* 0xfffffffc00f08947 */ /* 0x004fea000383ffff */
[----:B------:R-:W-:Y:S05]  /*9240*/  BRA `(.L_x_202) ;  /* 0xffffffac00a47947 */ /* 0x000fea000383ffff */
.L_x_71:
[----:B------:R-:W-:-:S07]  /*9250*/  MOV R0, UR5 ;  /* 0x0000000500007c02 */ /* 0x000fce0008000f00 */
.L_x_203:
[----:B-1----:R1:W2:Y:S02]  /*9260*/  SYNCS.PHASECHK.TRANS64.TRYWAIT P0, [R0+URZ], R2 ;  /* 0x00000002000075a7 */ /* 0x0022a400080011ff */
[----:B--2---:R-:W-:Y:S05]  /*9270*/  @!P0 NANOSLEEP.SYNCS 0x989680 ;  /* 0x009896800000895d */ /* 0x004fea0003900000 */
[----:B------:R-:W2:Y:S02]  /*9280*/  @!P0 SYNCS.PHASECHK.TRANS64 P0, [R0+URZ], R2 ;  /* 0x00000002000085a7 */ /* 0x000ea400080010ff */
[----:B--2---:R-:W-:Y:S05]  /*9290*/  @!P0 BRA `(.L_x_203) ;  /* 0xfffffffc00f08947 */ /* 0x004fea000383ffff */
[----:B------:R-:W-:Y:S05]  /*92a0*/  BRA `(.L_x_204) ;  /* 0xffffffac00b47947 */ /* 0x000fea000383ffff */
.L_x_72:
[----:B------:R-:W-:-:S07]  /*92b0*/  MOV R0, UR5 ;  /* 0x0000000500007c02 */ /* 0x000fce0008000f00 */
.L_x_205:
[----:B-1----:R1:W2:Y:S02]  /*92c0*/  SYNCS.PHASECHK.TRANS64.TRYWAIT P0, [R0+URZ], R2 ;  /* 0x00000002000075a7 */ /* 0x0022a400080011ff */
[----:B--2---:R-:W-:Y:S05]  /*92d0*/  @!P0 NANOSLEEP.SYNCS 0x989680 ;  /* 0x009896800000895d */ /* 0x004fea0003900000 */
[----:B------:R-:W2:Y:S02]  /*92e0*/  @!P0 SYNCS.PHASECHK.TRANS64 P0, [R0+URZ], R2 ;  /* 0x00000002000085a7 */ /* 0x000ea400080010ff */
[----:B--2---:R-:W-:Y:S05]  /*92f0*/  @!P0 BRA `(.L_x_205) ;  /* 0xfffffffc00f08947 */ /* 0x004fea000383ffff */
[----:B------:R-:W-:Y:S05]  /*9300*/  BRA `(.L_x_206) ;  /* 0xffffffac00c47947 */ /* 0x000fea000383ffff */
.L_x_73:
[----:B------:R-:W-:-:S07]  /*9310*/  MOV R0, UR5 ;  /* 0x0000000500007c02 */ /* 0x000fce0008000f00 */
.L_x_207:
[----:B-1----:R1:W2:Y:S02]  /*9320*/  SYNCS.PHASECHK.TRANS64.TRYWAIT P0, [R0+URZ], R2 ;  /* 0x00000002000075a7 */ /* 0x0022a400080011ff */
[----:B--2---:R-:W-:Y:S05]  /*9330*/  @!P0 NANOSLEEP.SYNCS 0x989680 ;  /* 0x009896800000895d */ /* 0x004fea0003900000 */
[----:B------:R-:W2:Y:S02]  /*9340*/  @!P0 SYNCS.PHASECHK.TRANS64 P0, [R0+URZ], R2 ;  /* 0x00000002000085a7 */ /* 0x000ea400080010ff */
[----:B--2---:R-:W-:Y:S05]  /*9350*/  @!P0 BRA `(.L_x_207) ;  /* 0xfffffffc00f08947 */ /* 0x004fea000383ffff */
[----:B------:R-:W-:Y:S05]  /*9360*/  BRA `(.L_x_208) ;  /* 0xffffffac00d47947 */ /* 0x000fea000383ffff */
.L_x_74:
[----:B------:R-:W-:-:S07]  /*9370*/  MOV R0, UR5 ;  /* 0x0000000500007c02 */ /* 0x000fce0008000f00 */
.L_x_209:
[----:B-1----:R1:W2:Y:S02]  /*9380*/  SYNCS.PHASECHK.TRANS64.TRYWAIT P0, [R0+URZ], R2 ;  /* 0x00000002000075a7 */ /* 0x0022a400080011ff */
[----:B--2---:R-:W-:Y:S05]  /*9390*/  @!P0 NANOSLEEP.SYNCS 0x989680 ;  /* 0x009896800000895d */ /* 0x004fea0003900000 */
[----:B------:R-:W2:Y:S02]  /*93a0*/  @!P0 SYNCS.PHASECHK.TRANS64 P0, [R0+URZ], R2 ;  /* 0x00000002000085a7 */ /* 0x000ea400080010ff */
[----:B--2---:R-:W-:Y:S05]  /*93b0*/  @!P0 BRA `(.L_x_209) ;  /* 0xfffffffc00f08947 */ /* 0x004fea000383ffff */
[----:B------:R-:W-:Y:S05]  /*93c0*/  BRA `(.L_x_210) ;  /* 0xffffffac00e47947 */ /* 0x000fea000383ffff */
.L_x_75:
[----:B------:R-:W-:-:S07]  /*93d0*/  MOV R0, UR5 ;  /* 0x0000000500007c02 */ /* 0x000fce0008000f00 */
.L_x_211:
[----:B-1----:R1:W2:Y:S02]  /*93e0*/  SYNCS.PHASECHK.TRANS64.TRYWAIT P0, [R0+URZ], R2 ;  /* 0x00000002000075a7 */ /* 0x0022a400080011ff */
[----:B--2---:R-:W-:Y:S05]  /*93f0*/  @!P0 NANOSLEEP.SYNCS 0x989680 ;  /* 0x009896800000895d */ /* 0x004fea0003900000 */
[----:B------:R-:W2:Y:S02]  /*9400*/  @!P0 SYNCS.PHASECHK.TRANS64 P0, [R0+URZ], R2 ;  /* 0x00000002000085a7 */ /* 0x000ea400080010ff */
[----:B--2---:R-:W-:Y:S05]  /*9410*/  @!P0 BRA `(.L_x_211) ;  /* 0xfffffffc00f08947 */ /* 0x004fea000383ffff */
[----:B------:R-:W-:Y:S05]  /*9420*/  BRA `(.L_x_212) ;  /* 0xffffffac00f47947 */ /* 0x000fea000383ffff */
.L_x_78:
[----:B------:R-:W-:-:S07]  /*9430*/  MOV R4, UR4 ;  /* 0x0000000400047c02 */ /* 0x000fce0008000f00 */
.L_x_213:
[----:B--2---:R2:W3:Y:S02]  /*9440*/  SYNCS.PHASECHK.TRANS64.TRYWAIT P1, [R4+URZ+0x268], R6 ;  /* 0x00026806040075a7 */ /* 0x0044e400080211ff */
[----:B---3--:R-:W-:Y:S05]  /*9450*/  @!P1 NANOSLEEP.SYNCS 0x989680 ;  /* 0x009896800000995d */ /* 0x008fea0003900000 */
[----:B------:R-:W3:Y:S02]  /*9460*/  @!P1 SYNCS.PHASECHK.TRANS64 P1, [R4+URZ+0x268], R6 ;  /* 0x00026806040095a7 */ /* 0x000ee400080210ff */
[----:B---3--:R-:W-:Y:S05]  /*9470*/  @!P1 BRA `(.L_x_213) ;  /* 0xfffffffc00f09947 */ /* 0x008fea000383ffff */
[----:B------:R-:W-:Y:S05]  /*9480*/  BRA `(.L_x_214) ;  /* 0xffffffb000647947 */ /* 0x000fea000383ffff */
.L_x_79:
[----:B--2---:R-:W-:-:S07]  /*9490*/  MOV R4, UR4 ;  /* 0x0000000400047c02 */ /* 0x004fce0008000f00 */
.L_x_215:
[----:B--2---:R2:W3:Y:S02]  /*94a0*/  SYNCS.PHASECHK.TRANS64.TRYWAIT P1, [R4+URZ+0x260], R5 ;  /* 0x00026005040075a7 */ /* 0x0044e400080211ff */
[----:B---3--:R-:W-:Y:S05]  /*94b0*/  @!P1 NANOSLEEP.SYNCS 0x989680 ;  /* 0x009896800000995d */ /* 0x008fea0003900000 */
[----:B------:R-:W3:Y:S02]  /*94c0*/  @!P1 SYNCS.PHASECHK.TRANS64 P1, [R4+URZ+0x260], R5 ;  /* 0x00026005040095a7 */ /* 0x000ee400080210ff */
[----:B---3--:R-:W-:Y:S05]  /*94d0*/  @!P1 BRA `(.L_x_215) ;  /* 0xfffffffc00f09947 */ /* 0x008fea000383ffff */
[----:B------:R-:W-:Y:S05]  /*94e0*/  BRA `(.L_x_216) ;  /* 0xffffffb0006c7947 */ /* 0x000fea000383ffff */
.L_x_89:
[----:B--2---:R-:W-:-:S04]  /*94f0*/  MOV R5, UR5 ;  /* 0x0000000500057c02 */ /* 0x004fc80008000f00 */
[----:B------:R2:W3:Y:S03]  /*9500*/  SYNCS.PHASECHK.TRANS64.TRYWAIT P0, [R5+URZ+0x8], R6 ;  /* 0x00000806050075a7 */ /* 0x0004e600080011ff */
[----:B---3--:R-:W-:Y:S05]  /*9510*/  @!P0 NANOSLEEP.SYNCS 0x989680 ;  /* 0x009896800000895d */ /* 0x008fea0003900000 */
[----:B------:R-:W3:Y:S02]  /*9520*/  @!P0 SYNCS.PHASECHK.TRANS64 P0, [R5+URZ+0x8], R6 ;  /* 0x00000806050085a7 */ /* 0x000ee400080010ff */
[----:B---3--:R-:W-:Y:S05]  /*9530*/  @!P0 BRA `(.L_x_89) ;  /* 0xfffffffc00ec8947 */ /* 0x008fea000383ffff */
[----:B------:R-:W-:Y:S05]  /*9540*/  BRA `(.L_x_88) ;  /* 0xffffffb400387947 */ /* 0x000fea000383ffff */
.L_x_91:
[----:B------:R-:W-:Y:S01]  /*9550*/  BSSY B0, `(.L_x_217) ;  /* 0x0000006000007945 */ /* 0x000fe20003800000 */
[----:B------:R-:W-:-:S07]  /*9560*/  MOV R15, 0xffffffff ;  /* 0xffffffff000f7802 */ /* 0x000fce0000000f00 */
[----:B-12--5:R-:W-:Y:S05]  /*9570*/  WARPSYNC.COLLECTIVE R15, `(.L_x_218) ;  /* 0x000000000f0c7348 */ /* 0x026fea0003c00000 */
[----:B------:R-:W-:Y:S02]  /*9580*/  ELECT P6, UR79, PT ;  /* 0x00000000004f782f */ /* 0x000fe400038c0000 */
[----:B------:R-:W-:Y:S01]  /*9590*/  MOV R14, UR79 ;  /* 0x0000004f000e7c02 */ /* 0x000fe20008000f00 */
[----:B-12--5:R-:W-:Y:S10]  /*95a0*/  ENDCOLLECTIVE ;  /* 0x000000000000791b */ /* 0x026ff40003800000 */
.L_x_218:
[----:B------:R-:W-:Y:S05]  /*95b0*/  BSYNC B0 ;  /* 0x0000000000007941 */ /* 0x000fea0003800000 */
.L_x_217:
[----:B------:R-:W-:Y:S01]  /*95c0*/  PLOP3.LUT P0, PT, P6, PT, PT, 0x80, 0x8 ;  /* 0x000000000008781c */ /* 0x000fe2000370f070 */
[----:B------:R-:W-:-:S12]  /*95d0*/  BRA `(.L_x_219) ;  /* 0xffffffb400647947 */ /* 0x000fd8000383ffff */
.L_x_93:
[----:B--2---:R-:W-:-:S04]  /*95e0*/  MOV R3, UR5 ;  /* 0x0000000500037c02 */ /* 0x004fc80008000f00 */
[----:B------:R2:W3:Y:S03]  /*95f0*/  SYNCS.PHASECHK.TRANS64.TRYWAIT P0, [R3+URZ+0x8], R4 ;  /* 0x00000804030075a7 */ /* 0x0004e600080011ff */
[----:B---3--:R-:W-:Y:S05]  /*9600*/  @!P0 NANOSLEEP.SYNCS 0x989680 ;  /* 0x009896800000895d */ /* 0x008fea0003900000 */
[----:B------:R-:W3:Y:S02]  /*9610*/  @!P0 SYNCS.PHASECHK.TRANS64 P0, [R3+URZ+0x8], R4 ;  /* 0x00000804030085a7 */ /* 0x000ee400080010ff */
[----:B---3--:R-:W-:Y:S05]  /*9620*/  @!P0 BRA `(.L_x_93) ;  /* 0xfffffffc00ec8947 */ /* 0x008fea000383ffff */
[----:B------:R-:W-:Y:S05]  /*9630*/  BRA `(.L_x_92) ;  /* 0xffffffb400687947 */ /* 0x000fea000383ffff */
.L_x_94:
[----:B------:R-:W-:-:S07]  /*9640*/  MOV R4, UR17 ;  /* 0x0000001100047c02 */ /* 0x000fce0008000f00 */
.L_x_220:
[----:B-1----:R1:W2:Y:S02]  /*9650*/  SYNCS.PHASECHK.TRANS64.TRYWAIT P0, [R4+URZ+0x260], R5 ;  /* 0x00026005040075a7 */ /* 0x0022a400080011ff */
[----:B--2---:R-:W-:Y:S05]  /*9660*/  @!P0 NANOSLEEP.SYNCS 0x989680 ;  /* 0x009896800000895d */ /* 0x004fea0003900000 */
[----:B------:R-:W2:Y:S02]  /*9670*/  @!P0 SYNCS.PHASECHK.TRANS64 P0, [R4+URZ+0x260], R5 ;  /* 0x00026005040085a7 */ /* 0x000ea400080010ff */
[----:B--2---:R-:W-:Y:S05]  /*9680*/  @!P0 BRA `(.L_x_220) ;  /* 0xfffffffc00f08947 */ /* 0x004fea000383ffff */
[----:B------:R-:W-:Y:S05]  /*9690*/  BRA `(.L_x_221) ;  /* 0xffffffb800547947 */ /* 0x000fea000383ffff */
.L_x_96:
[----:B------:R-:W-:-:S07]  /*96a0*/  MOV R4, UR22 ;  /* 0x0000001600047c02 */ /* 0x000fce0008000f00 */
.L_x_222:
[----:B-1----:R1:W2:Y:S02]  /*96b0*/  SYNCS.PHASECHK.TRANS64.TRYWAIT P0, [R4+URZ+0x280], R5 ;  /* 0x00028005040075a7 */ /* 0x0022a400080011ff */
[----:B--2---:R-:W-:Y:S05]  /*96c0*/  @!P0 NANOSLEEP.SYNCS 0x989680 ;  /* 0x009896800000895d */ /* 0x004fea0003900000 */
[----:B------:R-:W2:Y:S02]  /*96d0*/  @!P0 SYNCS.PHASECHK.TRANS64 P0, [R4+URZ+0x280], R5 ;  /* 0x00028005040085a7 */ /* 0x000ea400080010ff */
[----:B--2---:R-:W-:Y:S05]  /*96e0*/  @!P0 BRA `(.L_x_222) ;  /* 0xfffffffc00f08947 */ /* 0x004fea000383ffff */
[----:B------:R-:W-:Y:S05]  /*96f0*/  BRA `(.L_x_95) ;  /* 0xffffffb800747947 */ /* 0x000fea000383ffff */
.L_x_100:
[----:B-1----:R-:W-:Y:S07]  /*9700*/  MOV R4, UR10 ;  /* 0x0000000a00047c02 */ /* 0x002fee0008000f00 */
.L_x_223:
[----:B-1----:R1:W2:Y:S02]  /*9710*/  SYNCS.PHASECHK.TRANS64.TRYWAIT P0, [R4+URZ], R6 ;  /* 0x00000006040075a7 */ /* 0x0022a400080011ff */
[----:B--2---:R-:W-:Y:S05]  /*9720*/  @!P0 NANOSLEEP.SYNCS 0x989680 ;  /* 0x009896800000895d */ /* 0x004fea0003900000 */
[----:B------:R-:W2:Y:S02]  /*9730*/  @!P0 SYNCS.PHASECHK.TRANS64 P0, [R4+URZ], R6 ;  /* 0x00000006040085a7 */ /* 0x000ea400080010ff */
[----:B--2---:R-:W-:Y:S05]  /*9740*/  @!P0 BRA `(.L_x_223) ;  /* 0xfffffffc00f08947 */ /* 0x004fea000383ffff */
[----:B------:R-:W-:Y:S05]  /*9750*/  BRA `(.L_x_99) ;  /* 0xffffffb800987947 */ /* 0x000fea000383ffff */
.L_x_104:
[----:B--2---:R-:W-:-:S07]  /*9760*/  MOV R0, UR4 ;  /* 0x0000000400007c02 */ /* 0x004fce0008000f00 */
.L_x_224:
[----:B-1----:R1:W2:Y:S02]  /*9770*/  SYNCS.PHASECHK.TRANS64.TRYWAIT P0, [R0+URZ], R2 ;  /* 0x00000002000075a7 */ /* 0x0022a400080011ff */
[----:B--2---:R-:W-:Y:S05]  /*9780*/  @!P0 NANOSLEEP.SYNCS 0x989680 ;  /* 0x009896800000895d */ /* 0x004fea0003900000 */
[----:B------:R-:W2:Y:S02]  /*9790*/  @!P0 SYNCS.PHASECHK.TRANS64 P0, [R0+URZ], R2 ;  /* 0x00000002000085a7 */ /* 0x000ea400080010ff */
[----:B--2---:R-:W-:Y:S05]  /*97a0*/  @!P0 BRA `(.L_x_224) ;  /* 0xfffffffc00f08947 */ /* 0x004fea000383ffff */
[----:B------:R-:W-:Y:S05]  /*97b0*/  BRA `(.L_x_225) ;  /* 0xffffffbc00707947 */ /* 0x000fea000383ffff */
.L_x_107:
[----:B------:R-:W-:-:S07]  /*97c0*/  MOV R0, UR17 ;  /* 0x0000001100007c02 */ /* 0x000fce0008000f00 */
.L_x_226:
[----:B-1----:R1:W2:Y:S02]  /*97d0*/  SYNCS.PHASECHK.TRANS64.TRYWAIT P1, [R0+URZ+0x290], R2 ;  /* 0x00029002000075a7 */ /* 0x0022a400080211ff */
[----:B--2---:R-:W-:Y:S05]  /*97e0*/  @!P1 NANOSLEEP.SYNCS 0x989680 ;  /* 0x009896800000995d */ /* 0x004fea0003900000 */
[----:B------:R-:W2:Y:S02]  /*97f0*/  @!P1 SYNCS.PHASECHK.TRANS64 P1, [R0+URZ+0x290], R2 ;  /* 0x00029002000095a7 */ /* 0x000ea400080210ff */
[----:B--2---:R-:W-:Y:S05]  /*9800*/  @!P1 BRA `(.L_x_226) ;  /* 0xfffffffc00f09947 */ /* 0x004fea000383ffff */
[----:B------:R-:W-:Y:S05]  /*9810*/  BRA `(.L_x_227) ;  /* 0xffffffbc00bc7947 */ /* 0x000fea000383ffff */
.L_x_112:
[----:B------:R-:W-:Y:S07]  /*9820*/  MOV R0, UR19 ;  /* 0x0000001300007c02 */ /* 0x000fee0008000f00 */
.L_x_228:
[----:B-1----:R1:W2:Y:S02]  /*9830*/  SYNCS.PHASECHK.TRANS64.TRYWAIT P0, [R0+URZ+0x260], R3 ;  /* 0x00026003000075a7 */ /* 0x0022a400080011ff */
[----:B--2---:R-:W-:Y:S05]  /*9840*/  @!P0 NANOSLEEP.SYNCS 0x989680 ;  /* 0x009896800000895d */ /* 0x004fea0003900000 */
[----:B------:R-:W2:Y:S02]  /*9850*/  @!P0 SYNCS.PHASECHK.TRANS64 P0, [R0+URZ+0x260], R3 ;  /* 0x00026003000085a7 */ /* 0x000ea400080010ff */
[----:B--2---:R-:W-:Y:S05]  /*9860*/  @!P0 BRA `(.L_x_228) ;  /* 0xfffffffc00f08947 */ /* 0x004fea000383ffff */
[----:B------:R-:W-:Y:S05]  /*9870*/  BRA `(.L_x_229) ;  /* 0xffffffc000e87947 */ /* 0x000fea000383ffff */
.L_x_115:
[----:B------:R-:W-:Y:S07]  /*9880*/  MOV R0, UR19 ;  /* 0x0000001300007c02 */ /* 0x000fee0008000f00 */
.L_x_230:
[----:B-1----:R1:W2:Y:S02]  /*9890*/  SYNCS.PHASECHK.TRANS64.TRYWAIT P0, [R0+URZ+0x258], R8 ;  /* 0x00025808000075a7 */ /* 0x0022a400080011ff */
[----:B--2---:R-:W-:Y:S05]  /*98a0*/  @!P0 NANOSLEEP.SYNCS 0x989680 ;  /* 0x009896800000895d */ /* 0x004fea0003900000 */
[----:B------:R-:W2:Y:S02]  /*98b0*/  @!P0 SYNCS.PHASECHK.TRANS64 P0, [R0+URZ+0x258], R8 ;  /* 0x00025808000085a7 */ /* 0x000ea400080010ff */
[----:B--2---:R-:W-:Y:S05]  /*98c0*/  @!P0 BRA `(.L_x_230) ;  /* 0xfffffffc00f08947 */ /* 0x004fea000383ffff */
[----:B------:R-:W-:Y:S05]  /*98d0*/  BRA `(.L_x_114) ;  /* 0xffffffc800487947 */ /* 0x000fea000383ffff */
.L_x_118:
[----:B-1----:R-:W-:Y:S07]  /*98e0*/  MOV R0, UR19 ;  /* 0x0000001300007c02 */ /* 0x002fee0008000f00 */
.L_x_231:
[----:B-1----:R1:W2:Y:S02]  /*98f0*/  SYNCS.PHASECHK.TRANS64.TRYWAIT P2, [R0+URZ+0x248], R3 ;  /* 0x00024803000075a7 */ /* 0x0022a400080411ff */
[----:B--2---:R-:W-:Y:S05]  /*9900*/  @!P2 NANOSLEEP.SYNCS 0x989680 ;  /* 0x009896800000a95d */ /* 0x004fea0003900000 */
[----:B------:R-:W2:Y:S02]  /*9910*/  @!P2 SYNCS.PHASECHK.TRANS64 P2, [R0+URZ+0x248], R3 ;  /* 0x000248030000a5a7 */ /* 0x000ea400080410ff */
[----:B--2---:R-:W-:Y:S05]  /*9920*/  @!P2 BRA `(.L_x_231) ;  /* 0xfffffffc00f0a947 */ /* 0x004fea000383ffff */
[----:B------:R-:W-:Y:S05]  /*9930*/  BRA `(.L_x_232) ;  /* 0xffffffc800a47947 */ /* 0x000fea000383ffff */
.L_x_121:
[----:B------:R-:W-:Y:S07]  /*9940*/  MOV R0, UR44 ;  /* 0x0000002c00007c02 */ /* 0x000fee0008000f00 */
.L_x_233:
[----:B-1----:R1:W2:Y:S02]  /*9950*/  SYNCS.PHASECHK.TRANS64.TRYWAIT P0, [R0+URZ+0x260], R2 ;  /* 0x00026002000075a7 */ /* 0x0022a400080011ff */
[----:B--2---:R-:W-:Y:S05]  /*9960*/  @!P0 NANOSLEEP.SYNCS 0x989680 ;  /* 0x009896800000895d */ /* 0x004fea0003900000 */
[----:B------:R-:W2:Y:S02]  /*9970*/  @!P0 SYNCS.PHASECHK.TRANS64 P0, [R0+URZ+0x260], R2 ;  /* 0x00026002000085a7 */ /* 0x000ea400080010ff */
[----:B--2---:R-:W-:Y:S05]  /*9980*/  @!P0 BRA `(.L_x_233) ;  /* 0xfffffffc00f08947 */ /* 0x004fea000383ffff */
[----:B------:R-:W-:Y:S05]  /*9990*/  BRA `(.L_x_234) ;  /* 0xffffffd000307947 */ /* 0x000fea000383ffff */
.L_x_132:
[----:B-1----:R-:W-:Y:S04]  /*99a0*/  MOV R3, UR44 ;  /* 0x0000002c00037c02 */ /* 0x002fe80008000f00 */
[----:B------:R1:W2:Y:S03]  /*99b0*/  SYNCS.PHASECHK.TRANS64.TRYWAIT P1, [R3+URZ+0x240], R4 ;  /* 0x00024004030075a7 */ /* 0x0002a600080211ff */
[----:B--2---:R-:W-:Y:S05]  /*99c0*/  @!P1 NANOSLEEP.SYNCS 0x989680 ;  /* 0x009896800000995d */ /* 0x004fea0003900000 */
[----:B------:R-:W2:Y:S02]  /*99d0*/  @!P1 SYNCS.PHASECHK.TRANS64 P1, [R3+URZ+0x240], R4 ;  /* 0x00024004030095a7 */ /* 0x000ea400080210ff */
[----:B--2---:R-:W-:Y:S05]  /*99e0*/  @!P1 BRA `(.L_x_132) ;  /* 0xfffffffc00ec9947 */ /* 0x004fea000383ffff */
[----:B------:R-:W-:Y:S05]  /*99f0*/  BRA `(.L_x_131) ;  /* 0xffffffdc00707947 */ /* 0x000fea000383ffff */
.L_x_134:
[----:B-1----:R1:W2:Y:S02]  /*9a00*/  SYNCS.PHASECHK.TRANS64.TRYWAIT P1, [R90+URZ+0x270], R0 ;  /* 0x000270005a0075a7 */ /* 0x0022a400080211ff */
[----:B--2---:R-:W-:Y:S05]  /*9a10*/  @!P1 NANOSLEEP.SYNCS 0x989680 ;  /* 0x009896800000995d */ /* 0x004fea0003900000 */
[----:B------:R-:W2:Y:S02]  /*9a20*/  @!P1 SYNCS.PHASECHK.TRANS64 P1, [R90+URZ+0x270], R0 ;  /* 0x000270005a0095a7 */ /* 0x000ea400080210ff */
[----:B--2---:R-:W-:Y:S05]  /*9a30*/  @!P1 BRA `(.L_x_134) ;  /* 0xfffffffc00f09947 */ /* 0x004fea000383ffff */
[----:B------:R-:W-:Y:S05]  /*9a40*/  BRA `(.L_x_133) ;  /* 0xffffffdc00b07947 */ /* 0x000fea000383ffff */
        .weak           $__internal_0_$__cuda_sm10x_tcgen05_guardrail_trap_col_being_dealloced_not_returned_by_alloc
        .type           $__internal_0_$__cuda_sm10x_tcgen05_guardrail_trap_col_being_dealloced_not_returned_by_alloc,@function
        .size           $__internal_0_$__cuda_sm10x_tcgen05_guardrail_trap_col_being_dealloced_not_returned_by_alloc,($__internal_1_$__cuda_sm10x_tcgen05_guardrail_trap_phase_invalid_during_alloc - $__internal_0_$__cuda_sm10x_tcgen05_guardrail_trap_col_being_dealloced_not_returned_by_alloc)
$__internal_0_$__cuda_sm10x_tcgen05_guardrail_trap_col_being_dealloced_not_returned_by_alloc:
[----:B------:R-:W-:Y:S05]  /*9a50*/  BPT.TRAP 0x1 ;  /* 0x000000040000795c */ /* 0x000fea0000300000 */
[----:B------:R-:W-:-:S04]  /*9a60*/  HFMA2 R3, -RZ, RZ, 0, 0 ;  /* 0x00000000ff037431 */ /* 0x000fc800000001ff */
[----:B------:R-:W-:Y:S05]  /*9a70*/  RET.REL.NODEC R2 `(_ZN7cutlass13device_kernelINS_4conv6kernel13ConvUniversalINS1_16ConvProblemShapeILNS1_8OperatorE0ELi2EEENS1_10collective14CollectiveConvINS1_47MainloopSm100TmaUmmaWarpSpecializedImplicitGemmILS5_0ELi36ELi2ELi1ELi2EN4cute5tupleIJNSA_1CILi2EEENSC_ILi1EEESE_EEEEENSB_IJNSC_ILi128EEENSC_ILi64EEENSB_IJSI_EEEEEENS_12float_e4m3_tESL_NSA_8TiledMMAINSA_8MMA_AtomIJNSA_10MMA_TraitsINSA_25SM100_MMA_F8F6F4_2x1SM_SSEJSL_SL_fSH_SI_NSA_17integral_constantINSA_4UMMA5MajorELSS_0EEEST_NSQ_INSR_7ScaleInELSU_0EEESV_EEEEEENSA_6LayoutINSB_IJSE_SE_SE_EEENSB_IJNSC_ILi0EEES10_S10_EEEEENSB_IJNSA_10UnderscoreES13_S13_EEEEENS7_6detail27Sm100ImplicitGemmTileTraitsINSA_25SM100_TMA_2SM_LOAD_IM2COLENSA_14ComposedLayoutINSA_7SwizzleILi2ELi4ELi3EEENSA_18smem_ptr_flag_bitsILi8EEENSY_INSB_IJNSC_ILi8EEESI_EEENSB_IJSI_SE_EEEEEEEvEENS17_INSA_18SM100_TMA_2SM_LOADES1I_vEEEENS_8epilogue10collective18CollectiveEpilogueINS1N_23Sm100TmaWarpSpecializedILi1ELi1ELi32ELb0ELb0EEEJNSB_IJSI_SI_SJ_EEENSB_IJNSY_ISI_SE_EES1T_EEESL_NSB_IJNSB_IJlllEEESE_S10_EEESL_S1W_NS1N_6fusion15FusionCallbacksIS1R_NS1X_17LinearCombinationISL_fSL_fLNS_15FloatRoundStyleE2EEES1S_S1U_JEEENSA_5SM1004TMEM4LOAD26SM100_TMEM_LOAD_32dp32b32xENSA_20SM90_TMA_LOAD_IM2COLES1I_NSA_39AutoVectorizingCopyWithAssumedAlignmentILi128EEENSA_21SM90_TMA_STORE_IM2COLES1I_S29_S29_EEEvvEEEEvNT_6ParamsE) ;  /* 0xffffff6402607950 */ /* 0x000fea0003c3ffff */
        .weak           $__internal_1_$__cuda_sm10x_tcgen05_guardrail_trap_phase_invalid_during_alloc
        .type           $__internal_1_$__cuda_sm10x_tcgen05_guardrail_trap_phase_invalid_during_alloc,@function
        .size           $__internal_1_$__cuda_sm10x_tcgen05_guardrail_trap_phase_invalid_during_alloc,($__internal_2_$__cuda_sm10x_tcgen05_guardrail_trap_unallocated_columns_being_dealloced - $__internal_1_$__cuda_sm10x_tcgen05_guardrail_trap_phase_invalid_during_alloc)
$__internal_1_$__cuda_sm10x_tcgen05_guardrail_trap_phase_invalid_during_alloc:
[----:B------:R-:W-:Y:S05]  /*9a80*/  BPT.TRAP 0x1 ;  /* 0x000000040000795c */ /* 0x000fea0000300000 */
[----:B------:R-:W-:-:S04]  /*9a90*/  MOV R5, 0x0 ;  /* 0x0000000000057802 */ /* 0x000fc80000000f00 */
[----:B------:R-:W-:Y:S05]  /*9aa0*/  RET.REL.NODEC R4 `(_ZN7cutlass13device_kernelINS_4conv6kernel13ConvUniversalINS1_16ConvProblemShapeILNS1_8OperatorE0ELi2EEENS1_10collective14CollectiveConvINS1_47MainloopSm100TmaUmmaWarpSpecializedImplicitGemmILS5_0ELi36ELi2ELi1ELi2EN4cute5tupleIJNSA_1CILi2EEENSC_ILi1EEESE_EEEEENSB_IJNSC_ILi128EEENSC_ILi64EEENSB_IJSI_EEEEEENS_12float_e4m3_tESL_NSA_8TiledMMAINSA_8MMA_AtomIJNSA_10MMA_TraitsINSA_25SM100_MMA_F8F6F4_2x1SM_SSEJSL_SL_fSH_SI_NSA_17integral_constantINSA_4UMMA5MajorELSS_0EEEST_NSQ_INSR_7ScaleInELSU_0EEESV_EEEEEENSA_6LayoutINSB_IJSE_SE_SE_EEENSB_IJNSC_ILi0EEES10_S10_EEEEENSB_IJNSA_10UnderscoreES13_S13_EEEEENS7_6detail27Sm100ImplicitGemmTileTraitsINSA_25SM100_TMA_2SM_LOAD_IM2COLENSA_14ComposedLayoutINSA_7SwizzleILi2ELi4ELi3EEENSA_18smem_ptr_flag_bitsILi8EEENSY_INSB_IJNSC_ILi8EEESI_EEENSB_IJSI_SE_EEEEEEEvEENS17_INSA_18SM100_TMA_2SM_LOADES1I_vEEEENS_8epilogue10collective18CollectiveEpilogueINS1N_23Sm100TmaWarpSpecializedILi1ELi1ELi32ELb0ELb0EEEJNSB_IJSI_SI_SJ_EEENSB_IJNSY_ISI_SE_EES1T_EEESL_NSB_IJNSB_IJlllEEESE_S10_EEESL_S1W_NS1N_6fusion15FusionCallbacksIS1R_NS1X_17LinearCombinationISL_fSL_fLNS_15FloatRoundStyleE2EEES1S_S1U_JEEENSA_5SM1004TMEM4LOAD26SM100_TMEM_LOAD_32dp32b32xENSA_20SM90_TMA_LOAD_IM2COLES1I_NSA_39AutoVectorizingCopyWithAssumedAlignmentILi128EEENSA_21SM90_TMA_STORE_IM2COLES1I_S29_S29_EEEvvEEEEvNT_6ParamsE) ;  /* 0xffffff6404547950 */ /* 0x000fea0003c3ffff */
        .weak           $__internal_2_$__cuda_sm10x_tcgen05_guardrail_trap_unallocated_columns_being_dealloced
        .type           $__internal_2_$__cuda_sm10x_tcgen05_guardrail_trap_unallocated_columns_being_dealloced,@function
        .size           $__internal_2_$__cuda_sm10x_tcgen05_guardrail_trap_unallocated_columns_being_dealloced,(.L_x_236 - $__internal_2_$__cuda_sm10x_tcgen05_guardrail_trap_unallocated_columns_being_dealloced)
$__internal_2_$__cuda_sm10x_tcgen05_guardrail_trap_unallocated_columns_being_dealloced:
[----:B------:R-:W-:Y:S05]  /*9ab0*/  BPT.TRAP 0x1 ;  /* 0x000000040000795c */ /* 0x000fea0000300000 */
[----:B------:R-:W-:-:S04]  /*9ac0*/  HFMA2 R3, -RZ, RZ, 0, 0 ;  /* 0x00000000ff037431 */ /* 0x000fc800000001ff */
[----:B------:R-:W-:Y:S05]  /*9ad0*/  RET.REL.NODEC R2 `(_ZN7cutlass13device_kernelINS_4conv6kernel13ConvUniversalINS1_16ConvProblemShapeILNS1_8OperatorE0ELi2EEENS1_10collective14CollectiveConvINS1_47MainloopSm100TmaUmmaWarpSpecializedImplicitGemmILS5_0ELi36ELi2ELi1ELi2EN4cute5tupleIJNSA_1CILi2EEENSC_ILi1EEESE_EEEEENSB_IJNSC_ILi128EEENSC_ILi64EEENSB_IJSI_EEEEEENS_12float_e4m3_tESL_NSA_8TiledMMAINSA_8MMA_AtomIJNSA_10MMA_TraitsINSA_25SM100_MMA_F8F6F4_2x1SM_SSEJSL_SL_fSH_SI_NSA_17integral_constantINSA_4UMMA5MajorELSS_0EEEST_NSQ_INSR_7ScaleInELSU_0EEESV_EEEEEENSA_6LayoutINSB_IJSE_SE_SE_EEENSB_IJNSC_ILi0EEES10_S10_EEEEENSB_IJNSA_10UnderscoreES13_S13_EEEEENS7_6detail27Sm100ImplicitGemmTileTraitsINSA_25SM100_TMA_2SM_LOAD_IM2COLENSA_14ComposedLayoutINSA_7SwizzleILi2ELi4ELi3EEENSA_18smem_ptr_flag_bitsILi8EEENSY_INSB_IJNSC_ILi8EEESI_EEENSB_IJSI_SE_EEEEEEEvEENS17_INSA_18SM100_TMA_2SM_LOADES1I_vEEEENS_8epilogue10collective18CollectiveEpilogueINS1N_23Sm100TmaWarpSpecializedILi1ELi1ELi32ELb0ELb0EEEJNSB_IJSI_SI_SJ_EEENSB_IJNSY_ISI_SE_EES1T_EEESL_NSB_IJNSB_IJlllEEESE_S10_EEESL_S1W_NS1N_6fusion15FusionCallbacksIS1R_NS1X_17LinearCombinationISL_fSL_fLNS_15FloatRoundStyleE2EEES1S_S1U_JEEENSA_5SM1004TMEM4LOAD26SM100_TMEM_LOAD_32dp32b32xENSA_20SM90_TMA_LOAD_IM2COLES1I_NSA_39AutoVectorizingCopyWithAssumedAlignmentILi128EEENSA_21SM90_TMA_STORE_IM2COLES1I_S29_S29_EEEvvEEEEvNT_6ParamsE) ;  /* 0xffffff6402487950 */ /* 0x000fea0003c3ffff */
.L_x_235:
[----:B------:R-:W-:-:S00]  /*9ae0*/  BRA `(.L_x_235) ;  /* 0xfffffffc00fc7947 */ /* 0x000fc0000383ffff */
[----:B------:R-:W-:-:S00]  /*9af0*/  NOP ;  /* 0x0000000000007918 */ /* 0x000fc00000000000 */
        /* <DEDUP_REMOVED lines=8> */
.L_x_236:


//--------------------- .nv.global.init           --------------------------
	.section	.nv.global.init,"aw",@progbits
.nv.global.init:
	.type		$str$29,@object
	.size		$str$29,($str$30 - $str$29)
$str$29:
        /*0000*/ 	.byte	0x28, 0x61, 0x64, 0x64, 0x72, 0x65, 0x73, 0x73, 0x20, 0x26, 0x20, 0x6d, 0x61, 0x73, 0x6b, 0x29
        /*0010*/ 	.byte	0x20, 0x3d, 0x3d, 0x20, 0x30, 0x00
	.type		$str$30,@object
	.size		$str$30,($str$28 - $str$30)
$str$30:
        /*0016*/ 	.byte	0x2f, 0x74, 0x6d, 0x70, 0x2f, 0x63, 0x75, 0x74, 0x6c, 0x61, 0x73, 0x73, 0x5f, 0x73, 0x77, 0x65
        /*0026*/ 	.byte	0x65, 0x70, 0x5f, 0x73, 0x72, 0x63, 0x2f, 0x69, 0x6e, 0x63, 0x6c, 0x75, 0x64, 0x65, 0x2f, 0x63
        /*0036*/ 	.byte	0x75, 0x74, 0x65, 0x2f, 0x70, 0x6f, 0x69, 0x6e, 0x74, 0x65, 0x72, 0x5f, 0x66, 0x6c, 0x61, 0x67
        /*0046*/ 	.byte	0x67, 0x65, 0x64, 0x2e, 0x68, 0x70, 0x70, 0x00
	.type		$str$28,@object
	.size		$str$28,($str$27 - $str$28)
$str$28:
        /*004e*/ 	.byte	0x2f, 0x74, 0x6d, 0x70, 0x2f, 0x63, 0x75, 0x74, 0x6c, 0x61, 0x73, 0x73, 0x5f, 0x73, 0x77, 0x65
        /*005e*/ 	.byte	0x65, 0x70, 0x5f, 0x73, 0x72, 0x63, 0x2f, 0x69, 0x6e, 0x63, 0x6c, 0x75, 0x64, 0x65, 0x2f, 0x63
        /*006e*/ 	.byte	0x75, 0x74, 0x65, 0x2f, 0x61, 0x74, 0x6f, 0x6d, 0x2f, 0x63, 0x6f, 0x70, 0x79, 0x5f, 0x74, 0x72
        /*007e*/ 	.byte	0x61, 0x69, 0x74, 0x73, 0x5f, 0x73, 0x6d, 0x31, 0x30, 0x30, 0x2e, 0x68, 0x70, 0x70, 0x00
	.type		$str$27,@object
	.size		$str$27,(__unnamed_1 - $str$27)
$str$27:
        /*008d*/ 	.byte	0x28, 0x28, 0x75, 0x69, 0x6e, 0x74, 0x33, 0x32, 0x5f, 0x74, 0x28, 0x74, 0x68, 0x72, 0x65, 0x61
        /*009d*/ 	.byte	0x64, 0x49, 0x64, 0x78, 0x2e, 0x78, 0x29, 0x20, 0x2f, 0x20, 0x33, 0x32, 0x29, 0x20, 0x25, 0x20
        /*00ad*/ 	.byte	0x34, 0x29, 0x20, 0x3d, 0x3d, 0x20, 0x28, 0x28, 0x28, 0x74, 0x6d, 0x65, 0x6d, 0x5f, 0x61, 0x64
        /*00bd*/ 	.byte	0x64, 0x72, 0x20, 0x3e, 0x3e, 0x20, 0x31, 0x36, 0x29, 0x20, 0x2f, 0x20, 0x33, 0x32, 0x29, 0x20
        /*00cd*/ 	.byte	0x25, 0x20, 0x34, 0x29, 0x00
	.type		__unnamed_1,@object
	.size		__unnamed_1,(__unnamed_2 - __unnamed_1)
__unnamed_1:
        /*00d2*/ 	.byte	0x61, 0x75, 0x74, 0x6f, 0x20, 0x63, 0x75, 0x74, 0x65, 0x3a, 0x3a, 0x61, 0x73, 0x5f, 0x70, 0x6f
        /* <DEDUP_REMOVED lines=24> */
        /*0262*/ 	.byte	0x3c, 0x34, 0x30, 0x39, 0x36, 0x3e, 0x3e, 0x3e, 0x3e, 0x5d, 0x00
	.type		__unnamed_2,@object
	.size		__unnamed_2,(.L_2 - __unnamed_2)
__unnamed_2:
        /* <DEDUP_REMOVED lines=40> */
        /*04ed*/ 	.byte	0x74, 0x65, 0x3a, 0x3a, 0x43, 0x3c, 0x30, 0x3e, 0x3e, 0x3e, 0x3e, 0x5d, 0x00
.L_2:


//--------------------- .nv.shared._ZN7cutlass13device_kernelINS_4conv6kernel13ConvUniversalINS1_16ConvProblemShapeILNS1_8OperatorE0ELi2EEENS1_10collective14CollectiveConvINS1_47MainloopSm100TmaUmmaWarpSpecializedImplicitGemmILS5_0ELi36ELi2ELi1ELi2EN4cute5tupleIJNSA_1CILi2EEENSC_ILi1EEESE_EEEEENSB_IJNSC_ILi128EEENSC_ILi64EEENSB_IJSI_EEEEEENS_12float_e4m3_tESL_NSA_8TiledMMAINSA_8MMA_AtomIJNSA_10MMA_TraitsINSA_25SM100_MMA_F8F6F4_2x1SM_SSEJSL_SL_fSH_SI_NSA_17integral_constantINSA_4UMMA5MajorELSS_0EEEST_NSQ_INSR_7ScaleInELSU_0EEESV_EEEEEENSA_6LayoutINSB_IJSE_SE_SE_EEENSB_IJNSC_ILi0EEES10_S10_EEEEENSB_IJNSA_10UnderscoreES13_S13_EEEEENS7_6detail27Sm100ImplicitGemmTileTraitsINSA_25SM100_TMA_2SM_LOAD_IM2COLENSA_14ComposedLayoutINSA_7SwizzleILi2ELi4ELi3EEENSA_18smem_ptr_flag_bitsILi8EEENSY_INSB_IJNSC_ILi8EEESI_EEENSB_IJSI_SE_EEEEEEEvEENS17_INSA_18SM100_TMA_2SM_LOADES1I_vEEEENS_8epilogue10collective18CollectiveEpilogueINS1N_23Sm100TmaWarpSpecializedILi1ELi1ELi32ELb0ELb0EEEJNSB_IJSI_SI_SJ_EEENSB_IJNSY_ISI_SE_EES1T_EEESL_NSB_IJNSB_IJlllEEESE_S10_EEESL_S1W_NS1N_6fusion15FusionCallbacksIS1R_NS1X_17LinearCombinationISL_fSL_fLNS_15FloatRoundStyleE2EEES1S_S1U_JEEENSA_5SM1004TMEM4LOAD26SM100_TMEM_LOAD_32dp32b32xENSA_20SM90_TMA_LOAD_IM2COLES1I_NSA_39AutoVectorizingCopyWithAssumedAlignmentILi128EEENSA_21SM90_TMA_STORE_IM2COLES1I_S29_S29_EEEvvEEEEvNT_6ParamsE --------------------------
	.section	.nv.shared._ZN7cutlass13device_kernelINS_4conv6kernel13ConvUniversalINS1_16ConvProblemShapeILNS1_8OperatorE0ELi2EEENS1_10collective14CollectiveConvINS1_47MainloopSm100TmaUmmaWarpSpecializedImplicitGemmILS5_0ELi36ELi2ELi1ELi2EN4cute5tupleIJNSA_1CILi2EEENSC_ILi1EEESE_EEEEENSB_IJNSC_ILi128EEENSC_ILi64EEENSB_IJSI_EEEEEENS_12float_e4m3_tESL_NSA_8TiledMMAINSA_8MMA_AtomIJNSA_10MMA_TraitsINSA_25SM100_MMA_F8F6F4_2x1SM_SSEJSL_SL_fSH_SI_NSA_17integral_constantINSA_4UMMA5MajorELSS_0EEEST_NSQ_INSR_7ScaleInELSU_0EEESV_EEEEEENSA_6LayoutINSB_IJSE_SE_SE_EEENSB_IJNSC_ILi0EEES10_S10_EEEEENSB_IJNSA_10UnderscoreES13_S13_EEEEENS7_6detail27Sm100ImplicitGemmTileTraitsINSA_25SM100_TMA_2SM_LOAD_IM2COLENSA_14ComposedLayoutINSA_7SwizzleILi2ELi4ELi3EEENSA_18smem_ptr_flag_bitsILi8EEENSY_INSB_IJNSC_ILi8EEESI_EEENSB_IJSI_SE_EEEEEEEvEENS17_INSA_18SM100_TMA_2SM_LOADES1I_vEEEENS_8epilogue10collective18CollectiveEpilogueINS1N_23Sm100TmaWarpSpecializedILi1ELi1ELi32ELb0ELb0EEEJNSB_IJSI_SI_SJ_EEENSB_IJNSY_ISI_SE_EES1T_EEESL_NSB_IJNSB_IJlllEEESE_S10_EEESL_S1W_NS1N_6fusion15FusionCallbacksIS1R_NS1X_17LinearCombinationISL_fSL_fLNS_15FloatRoundStyleE2EEES1S_S1U_JEEENSA_5SM1004TMEM4LOAD26SM100_TMEM_LOAD_32dp32b32xENSA_20SM90_TMA_LOAD_IM2COLES1I_NSA_39AutoVectorizingCopyWithAssumedAlignmentILi128EEENSA_21SM90_TMA_STORE_IM2COLES1I_S29_S29_EEEvvEEEEvNT_6ParamsE,"aw",@nobits
	.sectionflags	@""
	.align	16
	.zero		1024


//--------------------- .nv.shared.reserved.0     --------------------------
	.section	.nv.shared.reserved.0,"aw",@nobits
	.weak		__nv_reservedSMEM_offset_0_alias
	.size		__nv_reservedSMEM_offset_0_alias, 0, 64
	.other		__nv_reservedSMEM_offset_0_alias,@"STO_CUDA_RESERVED_SHARED STV_DEFAULT"
__nv_reservedSMEM_offset_0_alias:
	.zero		0
.nv.shared.reserved.0:
	.zero		64
	.weak		__nv_reservedSMEM_tcgen05_partition
	.type		__nv_reservedSMEM_tcgen05_partition,@object
	.size		__nv_reservedSMEM_tcgen05_partition,(.L_0 - __nv_reservedSMEM_tcgen05_partition)
__nv_reservedSMEM_tcgen05_partition:
	.zero		32
.L_0:


//--------------------- .nv.global                --------------------------
	.section	.nv.global,"aw",@nobits
.nv.global:
	.type		_ZN39_INTERNAL_7f7eff06_4_k_cu_b419fd17_33014cute1_E,@object
	.size		_ZN39_INTERNAL_7f7eff06_4_k_cu_b419fd17_33014cute1_E,(_ZN39_INTERNAL_7f7eff06_4_k_cu_b419fd17_33014cuda3std3__45__cpo6cbeginE - _ZN39_INTERNAL_7f7eff06_4_k_cu_b419fd17_33014cute1_E)
_ZN39_INTERNAL_7f7eff06_4_k_cu_b419fd17_33014cute1_E:
	.zero		1
	.type		_ZN39_INTERNAL_7f7eff06_4_k_cu_b419fd17_33014cuda3std3__45__cpo6cbeginE,@object
	.size		_ZN39_INTERNAL_7f7eff06_4_k_cu_b419fd17_33014cuda3std3__45__cpo6cbeginE,(_ZN39_INTERNAL_7f7eff06_4_k_cu_b419fd17_33014cuda3std3__48in_placeE - _ZN39_INTERNAL_7f7eff06_4_k_cu_b419fd17_33014cuda3std3__45__cpo6cbeginE)
_ZN39_INTERNAL_7f7eff06_4_k_cu_b419fd17_33014cuda3std3__45__cpo6cbeginE:
	.zero		1
	.type		_ZN39_INTERNAL_7f7eff06_4_k_cu_b419fd17_33014cuda3std3__48in_placeE,@object
	.size		_ZN39_INTERNAL_7f7eff06_4_k_cu_b419fd17_33014cuda3std3__48in_placeE,(_ZN39_INTERNAL_7f7eff06_4_k_cu_b419fd17_33014cuda3std6ranges3__45__cpo9iter_moveE - _ZN39_INTERNAL_7f7eff06_4_k_cu_b419fd17_33014cuda3std3__48in_placeE)
_ZN39_INTERNAL_7f7eff06_4_k_cu_b419fd17_33014cuda3std3__48in_placeE:
	.zero		1
	.type		_ZN39_INTERNAL_7f7eff06_4_k_cu_b419fd17_33014cuda3std6ranges3__45__cpo9iter_moveE,@object
	.size		_ZN39_INTERNAL_7f7eff06_4_k_cu_b419fd17_33014cuda3std6ranges3__45__cpo9iter_moveE,(_ZN39_INTERNAL_7f7eff06_4_k_cu_b419fd17_33014cuda3std3__45__cpo5beginE - _ZN39_INTERNAL_7f7eff06_4_k_cu_b419fd17_33014cuda3std6ranges3__45__cpo9iter_moveE)
_ZN39_INTERNAL_7f7eff06_4_k_cu_b419fd17_33014cuda3std6ranges3__45__cpo9iter_moveE:
	.zero		1
	.type		_ZN39_INTERNAL_7f7eff06_4_k_cu_b419fd17_33014cuda3std3__45__cpo5beginE,@object
	.size		_ZN39_INTERNAL_7f7eff06_4_k_cu_b419fd17_33014cuda3std3__45__cpo5beginE,(_ZN39_INTERNAL_7f7eff06_4_k_cu_b419fd17_33014cuda3std3__441_GLOBAL__N__7f7eff06_4_k_cu_b419fd17_33016ignoreE - _ZN39_INTERNAL_7f7eff06_4_k_cu_b419fd17_33014cuda3std3__45__cpo5beginE)
_ZN39_INTERNAL_7f7eff06_4_k_cu_b419fd17_33014cuda3std3__45__cpo5beginE:
	.zero		1
	.type		_ZN39_INTERNAL_7f7eff06_4_k_cu_b419fd17_33014cuda3std3__441_GLOBAL__N__7f7eff06_4_k_cu_b419fd17_33016ignoreE,@object
	.size		_ZN39_INTERNAL_7f7eff06_4_k_cu_b419fd17_33014cuda3std3__441_GLOBAL__N__7f7eff06_4_k_cu_b419fd17_33016ignoreE,(_ZN39_INTERNAL_7f7eff06_4_k_cu_b419fd17_33014cute7productE - _ZN39_INTERNAL_7f7eff06_4_k_cu_b419fd17_33014cuda3std3__441_GLOBAL__N__7f7eff06_4_k_cu_b419fd17_33016ignoreE)
_ZN39_INTERNAL_7f7eff06_4_k_cu_b419fd17_33014cuda3std3__441_GLOBAL__N__7f7eff06_4_k_cu_b419fd17_33016ignoreE:
	.zero		1
	.type		_ZN39_INTERNAL_7f7eff06_4_k_cu_b419fd17_33014cute7productE,@object
	.size		_ZN39_INTERNAL_7f7eff06_4_k_cu_b419fd17_33014cute7productE,(_ZN39_INTERNAL_7f7eff06_4_k_cu_b419fd17_33014cuda3std3__45__cpo3endE - _ZN39_INTERNAL_7f7eff06_4_k_cu_b419fd17_33014cute7productE)
_ZN39_INTERNAL_7f7eff06_4_k_cu_b419fd17_33014cute7productE:
	.zero		1
	.type		_ZN39_INTERNAL_7f7eff06_4_k_cu_b419fd17_33014cuda3std3__45__cpo3endE,@object
	.size		_ZN39_INTERNAL_7f7eff06_4_k_cu_b419fd17_33014cuda3std3__45__cpo3endE,(_ZN39_INTERNAL_7f7eff06_4_k_cu_b419fd17_33014cuda3std3__419piecewise_constructE - _ZN39_INTERNAL_7f7eff06_4_k_cu_b419fd17_33014cuda3std3__45__cpo3endE)
_ZN39_INTERNAL_7f7eff06_4_k_cu_b419fd17_33014cuda3std3__45__cpo3endE:
	.zero		1
	.type		_ZN39_INTERNAL_7f7eff06_4_k_cu_b419fd17_33014cuda3std3__419piecewise_constructE,@object
	.size		_ZN39_INTERNAL_7f7eff06_4_k_cu_b419fd17_33014cuda3std3__419piecewise_constructE,(_ZN39_INTERNAL_7f7eff06_4_k_cu_b419fd17_33014cuda3std3__45__cpo4cendE - _ZN39_INTERNAL_7f7eff06_4_k_cu_b419fd17_33014cuda3std3__419piecewise_constructE)
_ZN39_INTERNAL_7f7eff06_4_k_cu_b419fd17_33014cuda3std3__419piecewise_constructE:
	.zero		1
	.type		_ZN39_INTERNAL_7f7eff06_4_k_cu_b419fd17_33014cuda3std3__45__cpo4cendE,@object
	.size		_ZN39_INTERNAL_7f7eff06_4_k_cu_b419fd17_33014cuda3std3__45__cpo4cendE,(_ZN39_INTERNAL_7f7eff06_4_k_cu_b419fd17_33014cuda3std6ranges3__45__cpo4swapE - _ZN39_INTERNAL_7f7eff06_4_k_cu_b419fd17_33014cuda3std3__45__cpo4cendE)
_ZN39_INTERNAL_7f7eff06_4_k_cu_b419fd17_33014cuda3std3__45__cpo4cendE:
	.zero		1
	.type		_ZN39_INTERNAL_7f7eff06_4_k_cu_b419fd17_33014cuda3std6ranges3__45__cpo4swapE,@object
	.size		_ZN39_INTERNAL_7f7eff06_4_k_cu_b419fd17_33014cuda3std6ranges3__45__cpo4swapE,(.L_10 - _ZN39_INTERNAL_7f7eff06_4_k_cu_b419fd17_33014cuda3std6ranges3__45__cpo4swapE)
_ZN39_INTERNAL_7f7eff06_4_k_cu_b419fd17_33014cuda3std6ranges3__45__cpo4swapE:
	.zero		1
.L_10:


//--------------------- .nv.constant0._ZN7cutlass13device_kernelINS_4conv6kernel13ConvUniversalINS1_16ConvProblemShapeILNS1_8OperatorE0ELi2EEENS1_10collective14CollectiveConvINS1_47MainloopSm100TmaUmmaWarpSpecializedImplicitGemmILS5_0ELi36ELi2ELi1ELi2EN4cute5tupleIJNSA_1CILi2EEENSC_ILi1EEESE_EEEEENSB_IJNSC_ILi128EEENSC_ILi64EEENSB_IJSI_EEEEEENS_12float_e4m3_tESL_NSA_8TiledMMAINSA_8MMA_AtomIJNSA_10MMA_TraitsINSA_25SM100_MMA_F8F6F4_2x1SM_SSEJSL_SL_fSH_SI_NSA_17integral_constantINSA_4UMMA5MajorELSS_0EEEST_NSQ_INSR_7ScaleInELSU_0EEESV_EEEEEENSA_6LayoutINSB_IJSE_SE_SE_EEENSB_IJNSC_ILi0EEES10_S10_EEEEENSB_IJNSA_10UnderscoreES13_S13_EEEEENS7_6detail27Sm100ImplicitGemmTileTraitsINSA_25SM100_TMA_2SM_LOAD_IM2COLENSA_14ComposedLayoutINSA_7SwizzleILi2ELi4ELi3EEENSA_18smem_ptr_flag_bitsILi8EEENSY_INSB_IJNSC_ILi8EEESI_EEENSB_IJSI_SE_EEEEEEEvEENS17_INSA_18SM100_TMA_2SM_LOADES1I_vEEEENS_8epilogue10collective18CollectiveEpilogueINS1N_23Sm100TmaWarpSpecializedILi1ELi1ELi32ELb0ELb0EEEJNSB_IJSI_SI_SJ_EEENSB_IJNSY_ISI_SE_EES1T_EEESL_NSB_IJNSB_IJlllEEESE_S10_EEESL_S1W_NS1N_6fusion15FusionCallbacksIS1R_NS1X_17LinearCombinationISL_fSL_fLNS_15FloatRoundStyleE2EEES1S_S1U_JEEENSA_5SM1004TMEM4LOAD26SM100_TMEM_LOAD_32dp32b32xENSA_20SM90_TMA_LOAD_IM2COLES1I_NSA_39AutoVectorizingCopyWithAssumedAlignmentILi128EEENSA_21SM90_TMA_STORE_IM2COLES1I_S29_S29_EEEvvEEEEvNT_6ParamsE --------------------------
	.section	.nv.constant0._ZN7cutlass13device_kernelINS_4conv6kernel13ConvUniversalINS1_16ConvProblemShapeILNS1_8OperatorE0ELi2EEENS1_10collective14CollectiveConvINS1_47MainloopSm100TmaUmmaWarpSpecializedImplicitGemmILS5_0ELi36ELi2ELi1ELi2EN4cute5tupleIJNSA_1CILi2EEENSC_ILi1EEESE_EEEEENSB_IJNSC_ILi128EEENSC_ILi64EEENSB_IJSI_EEEEEENS_12float_e4m3_tESL_NSA_8TiledMMAINSA_8MMA_AtomIJNSA_10MMA_TraitsINSA_25SM100_MMA_F8F6F4_2x1SM_SSEJSL_SL_fSH_SI_NSA_17integral_constantINSA_4UMMA5MajorELSS_0EEEST_NSQ_INSR_7ScaleInELSU_0EEESV_EEEEEENSA_6LayoutINSB_IJSE_SE_SE_EEENSB_IJNSC_ILi0EEES10_S10_EEEEENSB_IJNSA_10UnderscoreES13_S13_EEEEENS7_6detail27Sm100ImplicitGemmTileTraitsINSA_25SM100_TMA_2SM_LOAD_IM2COLENSA_14ComposedLayoutINSA_7SwizzleILi2ELi4ELi3EEENSA_18smem_ptr_flag_bitsILi8EEENSY_INSB_IJNSC_ILi8EEESI_EEENSB_IJSI_SE_EEEEEEEvEENS17_INSA_18SM100_TMA_2SM_LOADES1I_vEEEENS_8epilogue10collective18CollectiveEpilogueINS1N_23Sm100TmaWarpSpecializedILi1ELi1ELi32ELb0ELb0EEEJNSB_IJSI_SI_SJ_EEENSB_IJNSY_ISI_SE_EES1T_EEESL_NSB_IJNSB_IJlllEEESE_S10_EEESL_S1W_NS1N_6fusion15FusionCallbacksIS1R_NS1X_17LinearCombinationISL_fSL_fLNS_15FloatRoundStyleE2EEES1S_S1U_JEEENSA_5SM1004TMEM4LOAD26SM100_TMEM_LOAD_32dp32b32xENSA_20SM90_TMA_LOAD_IM2COLES1I_NSA_39AutoVectorizingCopyWithAssumedAlignmentILi128EEENSA_21SM90_TMA_STORE_IM2COLES1I_S29_S29_EEEvvEEEEvNT_6ParamsE,"a",@progbits
	.sectionflags	@""
	.align	4
.nv.constant0._ZN7cutlass13device_kernelINS_4conv6kernel13ConvUniversalINS1_16ConvProblemShapeILNS1_8OperatorE0ELi2EEENS1_10collective14CollectiveConvINS1_47MainloopSm100TmaUmmaWarpSpecializedImplicitGemmILS5_0ELi36ELi2ELi1ELi2EN4cute5tupleIJNSA_1CILi2EEENSC_ILi1EEESE_EEEEENSB_IJNSC_ILi128EEENSC_ILi64EEENSB_IJSI_EEEEEENS_12float_e4m3_tESL_NSA_8TiledMMAINSA_8MMA_AtomIJNSA_10MMA_TraitsINSA_25SM100_MMA_F8F6F4_2x1SM_SSEJSL_SL_fSH_SI_NSA_17integral_constantINSA_4UMMA5MajorELSS_0EEEST_NSQ_INSR_7ScaleInELSU_0EEESV_EEEEEENSA_6LayoutINSB_IJSE_SE_SE_EEENSB_IJNSC_ILi0EEES10_S10_EEEEENSB_IJNSA_10UnderscoreES13_S13_EEEEENS7_6detail27Sm100ImplicitGemmTileTraitsINSA_25SM100_TMA_2SM_LOAD_IM2COLENSA_14ComposedLayoutINSA_7SwizzleILi2ELi4ELi3EEENSA_18smem_ptr_flag_bitsILi8EEENSY_INSB_IJNSC_ILi8EEESI_EEENSB_IJSI_SE_EEEEEEEvEENS17_INSA_18SM100_TMA_2SM_LOADES1I_vEEEENS_8epilogue10collective18CollectiveEpilogueINS1N_23Sm100TmaWarpSpecializedILi1ELi1ELi32ELb0ELb0EEEJNSB_IJSI_SI_SJ_EEENSB_IJNSY_ISI_SE_EES1T_EEESL_NSB_IJNSB_IJlllEEESE_S10_EEESL_S1W_NS1N_6fusion15FusionCallbacksIS1R_NS1X_17LinearCombinationISL_fSL_fLNS_15FloatRoundStyleE2EEES1S_S1U_JEEENSA_5SM1004TMEM4LOAD26SM100_TMEM_LOAD_32dp32b32xENSA_20SM90_TMA_LOAD_IM2COLES1I_NSA_39AutoVectorizingCopyWithAssumedAlignmentILi128EEENSA_21SM90_TMA_STORE_IM2COLES1I_S29_S29_EEEvvEEEEvNT_6ParamsE:
	.zero		2944


//--------------------- SYMBOLS --------------------------

	.type		.nv.reservedSmem.offset0,@object
	.size		.nv.reservedSmem.offset0,0x4
	.type		.nv.reservedSmem.cap,@object
	.size		.nv.reservedSmem.cap,0x4
	.type		__assertfail,@function
